//
// Generated by NVIDIA NVVM Compiler
//
// Compiler Build ID: CL-36424714
// Cuda compilation tools, release 13.0, V13.0.88
// Based on NVVM 20.0.0
//

.version 9.0
.target sm_100
.address_size 64

	// .globl	_Z6dividePdii
.extern .func  (.param .b32 func_retval0) vprintf
(
	.param .b64 vprintf_param_0,
	.param .b64 vprintf_param_1
)
;
// _ZZ8subtractPdiiE5s_row has been demoted
.global .align 1 .b8 $str[13] = {115, 116, 97, 114, 116, 105, 110, 103, 46, 46, 46, 10};

.visible .entry _Z6dividePdii(
	.param .u64 .ptr .align 1 _Z6dividePdii_param_0,
	.param .u32 _Z6dividePdii_param_1,
	.param .u32 _Z6dividePdii_param_2
)
{
	.reg .pred 	%p<26>;
	.reg .b32 	%r<134>;
	.reg .b64 	%rd<35>;
	.reg .b64 	%fd<32>;

	ld.param.u64 	%rd2, [_Z6dividePdii_param_0];
	ld.param.u32 	%r78, [_Z6dividePdii_param_1];
	ld.param.u32 	%r79, [_Z6dividePdii_param_2];
	cvta.to.global.u64 	%rd1, %rd2;
	mov.u32 	%r1, %tid.x;
	mov.u32 	%r2, %ctaid.x;
	mov.u32 	%r3, %ntid.x;
	mad.lo.s32 	%r4, %r2, %r3, %r1;
	add.s32 	%r131, %r4, %r79;
	mul.lo.s32 	%r6, %r79, 4001;
	mul.lo.s32 	%r7, %r79, 4002;
	mul.wide.s32 	%rd3, %r7, 8;
	add.s64 	%rd4, %rd1, %rd3;
	ld.global.f64 	%fd1, [%rd4];
	setp.lt.s32 	%p1, %r78, 1;
	@%p1 bra 	$L__BB0_40;
	mov.u32 	%r8, %nctaid.x;
	mul.lo.s32 	%r9, %r3, %r8;
	and.b32  	%r10, %r78, 7;
	setp.lt.u32 	%p2, %r78, 8;
	@%p2 bra 	$L__BB0_20;
	add.s32 	%r80, %r1, %r79;
	shl.b32 	%r81, %r8, 1;
	add.s32 	%r82, %r2, %r81;
	mul.lo.s32 	%r83, %r3, %r82;
	add.s32 	%r129, %r80, %r83;
	shl.b32 	%r12, %r9, 3;
	add.s32 	%r84, %r1, %r83;
	add.s32 	%r128, %r84, %r7;
	mad.lo.s32 	%r85, %r8, 3, %r2;
	mul.lo.s32 	%r86, %r3, %r85;
	add.s32 	%r127, %r80, %r86;
	add.s32 	%r87, %r1, %r86;
	add.s32 	%r126, %r87, %r7;
	shl.b32 	%r88, %r8, 2;
	add.s32 	%r89, %r2, %r88;
	mul.lo.s32 	%r90, %r3, %r89;
	add.s32 	%r125, %r80, %r90;
	add.s32 	%r91, %r1, %r90;
	add.s32 	%r124, %r91, %r7;
	mad.lo.s32 	%r92, %r8, 5, %r2;
	mul.lo.s32 	%r93, %r3, %r92;
	add.s32 	%r123, %r80, %r93;
	add.s32 	%r94, %r1, %r93;
	add.s32 	%r122, %r94, %r7;
	mad.lo.s32 	%r95, %r8, 6, %r2;
	mul.lo.s32 	%r96, %r3, %r95;
	add.s32 	%r121, %r80, %r96;
	add.s32 	%r97, %r1, %r96;
	add.s32 	%r120, %r97, %r7;
	mad.lo.s32 	%r98, %r8, 7, %r2;
	mul.lo.s32 	%r99, %r3, %r98;
	add.s32 	%r119, %r80, %r99;
	add.s32 	%r100, %r1, %r99;
	add.s32 	%r118, %r100, %r7;
	add.s32 	%r101, %r8, %r2;
	mul.lo.s32 	%r102, %r3, %r101;
	add.s32 	%r103, %r1, %r102;
	add.s32 	%r117, %r103, %r7;
	add.s32 	%r116, %r80, %r102;
	add.s32 	%r115, %r4, %r7;
	and.b32  	%r104, %r78, 2147483640;
	neg.s32 	%r114, %r104;
$L__BB0_3:
	.pragma "nounroll";
	setp.gt.s32 	%p3, %r131, 4000;
	@%p3 bra 	$L__BB0_5;
	mul.wide.s32 	%rd5, %r115, 8;
	add.s64 	%rd6, %rd1, %rd5;
	ld.global.f64 	%fd2, [%rd6];
	div.rn.f64 	%fd3, %fd2, %fd1;
	st.global.f64 	[%rd6], %fd3;
$L__BB0_5:
	setp.gt.s32 	%p4, %r116, 4000;
	@%p4 bra 	$L__BB0_7;
	mul.wide.s32 	%rd7, %r117, 8;
	add.s64 	%rd8, %rd1, %rd7;
	ld.global.f64 	%fd4, [%rd8];
	div.rn.f64 	%fd5, %fd4, %fd1;
	st.global.f64 	[%rd8], %fd5;
$L__BB0_7:
	add.s32 	%r45, %r131, %r9;
	setp.gt.s32 	%p5, %r129, 4000;
	@%p5 bra 	$L__BB0_9;
	mul.wide.s32 	%rd9, %r128, 8;
	add.s64 	%rd10, %rd1, %rd9;
	ld.global.f64 	%fd6, [%rd10];
	div.rn.f64 	%fd7, %fd6, %fd1;
	st.global.f64 	[%rd10], %fd7;
$L__BB0_9:
	add.s32 	%r46, %r45, %r9;
	setp.gt.s32 	%p6, %r127, 4000;
	@%p6 bra 	$L__BB0_11;
	mul.wide.s32 	%rd11, %r126, 8;
	add.s64 	%rd12, %rd1, %rd11;
	ld.global.f64 	%fd8, [%rd12];
	div.rn.f64 	%fd9, %fd8, %fd1;
	st.global.f64 	[%rd12], %fd9;
$L__BB0_11:
	add.s32 	%r47, %r46, %r9;
	setp.gt.s32 	%p7, %r125, 4000;
	@%p7 bra 	$L__BB0_13;
	mul.wide.s32 	%rd13, %r124, 8;
	add.s64 	%rd14, %rd1, %rd13;
	ld.global.f64 	%fd10, [%rd14];
	div.rn.f64 	%fd11, %fd10, %fd1;
	st.global.f64 	[%rd14], %fd11;
$L__BB0_13:
	add.s32 	%r48, %r47, %r9;
	setp.gt.s32 	%p8, %r123, 4000;
	@%p8 bra 	$L__BB0_15;
	mul.wide.s32 	%rd15, %r122, 8;
	add.s64 	%rd16, %rd1, %rd15;
	ld.global.f64 	%fd12, [%rd16];
	div.rn.f64 	%fd13, %fd12, %fd1;
	st.global.f64 	[%rd16], %fd13;
$L__BB0_15:
	add.s32 	%r49, %r48, %r9;
	setp.gt.s32 	%p9, %r121, 4000;
	@%p9 bra 	$L__BB0_17;
	mul.wide.s32 	%rd17, %r120, 8;
	add.s64 	%rd18, %rd1, %rd17;
	ld.global.f64 	%fd14, [%rd18];
	div.rn.f64 	%fd15, %fd14, %fd1;
	st.global.f64 	[%rd18], %fd15;
$L__BB0_17:
	add.s32 	%r50, %r49, %r9;
	setp.gt.s32 	%p10, %r119, 4000;
	@%p10 bra 	$L__BB0_19;
	mul.wide.s32 	%rd19, %r118, 8;
	add.s64 	%rd20, %rd1, %rd19;
	ld.global.f64 	%fd16, [%rd20];
	div.rn.f64 	%fd17, %fd16, %fd1;
	st.global.f64 	[%rd20], %fd17;
$L__BB0_19:
	add.s32 	%r105, %r50, %r9;
	add.s32 	%r131, %r105, %r9;
	add.s32 	%r129, %r129, %r12;
	add.s32 	%r128, %r128, %r12;
	add.s32 	%r127, %r127, %r12;
	add.s32 	%r126, %r126, %r12;
	add.s32 	%r125, %r125, %r12;
	add.s32 	%r124, %r124, %r12;
	add.s32 	%r123, %r123, %r12;
	add.s32 	%r122, %r122, %r12;
	add.s32 	%r121, %r121, %r12;
	add.s32 	%r120, %r120, %r12;
	add.s32 	%r119, %r119, %r12;
	add.s32 	%r118, %r118, %r12;
	add.s32 	%r117, %r117, %r12;
	add.s32 	%r116, %r116, %r12;
	add.s32 	%r115, %r115, %r12;
	add.s32 	%r114, %r114, 8;
	setp.ne.s32 	%p11, %r114, 0;
	@%p11 bra 	$L__BB0_3;
$L__BB0_20:
	setp.eq.s32 	%p12, %r10, 0;
	@%p12 bra 	$L__BB0_40;
	and.b32  	%r69, %r78, 3;
	setp.lt.u32 	%p13, %r10, 4;
	@%p13 bra 	$L__BB0_31;
	setp.gt.s32 	%p14, %r131, 4000;
	@%p14 bra 	$L__BB0_24;
	add.s32 	%r106, %r131, %r6;
	mul.wide.s32 	%rd21, %r106, 8;
	add.s64 	%rd22, %rd1, %rd21;
	ld.global.f64 	%fd18, [%rd22];
	div.rn.f64 	%fd19, %fd18, %fd1;
	st.global.f64 	[%rd22], %fd19;
$L__BB0_24:
	add.s32 	%r70, %r131, %r9;
	setp.gt.s32 	%p15, %r70, 4000;
	@%p15 bra 	$L__BB0_26;
	add.s32 	%r107, %r70, %r6;
	mul.wide.s32 	%rd23, %r107, 8;
	add.s64 	%rd24, %rd1, %rd23;
	ld.global.f64 	%fd20, [%rd24];
	div.rn.f64 	%fd21, %fd20, %fd1;
	st.global.f64 	[%rd24], %fd21;
$L__BB0_26:
	add.s32 	%r71, %r70, %r9;
	setp.gt.s32 	%p16, %r71, 4000;
	@%p16 bra 	$L__BB0_28;
	add.s32 	%r108, %r71, %r6;
	mul.wide.s32 	%rd25, %r108, 8;
	add.s64 	%rd26, %rd1, %rd25;
	ld.global.f64 	%fd22, [%rd26];
	div.rn.f64 	%fd23, %fd22, %fd1;
	st.global.f64 	[%rd26], %fd23;
$L__BB0_28:
	add.s32 	%r72, %r71, %r9;
	setp.gt.s32 	%p17, %r72, 4000;
	@%p17 bra 	$L__BB0_30;
	add.s32 	%r109, %r72, %r6;
	mul.wide.s32 	%rd27, %r109, 8;
	add.s64 	%rd28, %rd1, %rd27;
	ld.global.f64 	%fd24, [%rd28];
	div.rn.f64 	%fd25, %fd24, %fd1;
	st.global.f64 	[%rd28], %fd25;
$L__BB0_30:
	add.s32 	%r131, %r72, %r9;
$L__BB0_31:
	setp.eq.s32 	%p18, %r69, 0;
	@%p18 bra 	$L__BB0_40;
	setp.eq.s32 	%p19, %r69, 1;
	@%p19 bra 	$L__BB0_38;
	setp.gt.s32 	%p20, %r131, 4000;
	@%p20 bra 	$L__BB0_35;
	add.s32 	%r110, %r131, %r6;
	mul.wide.s32 	%rd29, %r110, 8;
	add.s64 	%rd30, %rd1, %rd29;
	ld.global.f64 	%fd26, [%rd30];
	div.rn.f64 	%fd27, %fd26, %fd1;
	st.global.f64 	[%rd30], %fd27;
$L__BB0_35:
	add.s32 	%r75, %r131, %r9;
	setp.gt.s32 	%p21, %r75, 4000;
	@%p21 bra 	$L__BB0_37;
	add.s32 	%r111, %r75, %r6;
	mul.wide.s32 	%rd31, %r111, 8;
	add.s64 	%rd32, %rd1, %rd31;
	ld.global.f64 	%fd28, [%rd32];
	div.rn.f64 	%fd29, %fd28, %fd1;
	st.global.f64 	[%rd32], %fd29;
$L__BB0_37:
	add.s32 	%r131, %r75, %r9;
$L__BB0_38:
	and.b32  	%r112, %r78, 1;
	setp.eq.b32 	%p22, %r112, 1;
	not.pred 	%p23, %p22;
	setp.gt.s32 	%p24, %r131, 4000;
	or.pred  	%p25, %p23, %p24;
	@%p25 bra 	$L__BB0_40;
	add.s32 	%r113, %r131, %r6;
	mul.wide.s32 	%rd33, %r113, 8;
	add.s64 	%rd34, %rd1, %rd33;
	ld.global.f64 	%fd30, [%rd34];
	div.rn.f64 	%fd31, %fd30, %fd1;
	st.global.f64 	[%rd34], %fd31;
$L__BB0_40:
	ret;

}
	// .globl	_Z8subtractPdii
.visible .entry _Z8subtractPdii(
	.param .u64 .ptr .align 1 _Z8subtractPdii_param_0,
	.param .u32 _Z8subtractPdii_param_1,
	.param .u32 _Z8subtractPdii_param_2
)
{
	.reg .pred 	%p<24>;
	.reg .b32 	%r<110>;
	.reg .b64 	%rd<23>;
	.reg .b64 	%fd<135>;
	// demoted variable
	.shared .align 8 .b8 _ZZ8subtractPdiiE5s_row[32008];
	ld.param.u64 	%rd3, [_Z8subtractPdii_param_0];
	ld.param.u32 	%r49, [_Z8subtractPdii_param_1];
	ld.param.u32 	%r50, [_Z8subtractPdii_param_2];
	cvta.to.global.u64 	%rd1, %rd3;
	mov.u32 	%r1, %tid.x;
	mov.u32 	%r2, %ntid.x;
	cvt.rn.f64.u32 	%fd2, %r2;
	mov.f64 	%fd3, 0d40AF420000000000;
	div.rn.f64 	%fd4, %fd3, %fd2;
	cvt.rpi.f64.f64 	%fd5, %fd4;
	cvt.rzi.s32.f64 	%r3, %fd5;
	setp.lt.s32 	%p1, %r3, 1;
	@%p1 bra 	$L__BB1_17;
	mul.lo.s32 	%r4, %r50, 4001;
	and.b32  	%r5, %r3, 3;
	setp.lt.u32 	%p2, %r3, 4;
	mov.b32 	%r99, 0;
	@%p2 bra 	$L__BB1_12;
	and.b32  	%r99, %r3, 2147483644;
	mov.b32 	%r97, 0;
$L__BB1_3:
	mad.lo.s32 	%r8, %r97, %r2, %r1;
	setp.gt.s32 	%p3, %r8, 4000;
	@%p3 bra 	$L__BB1_5;
	add.s32 	%r53, %r8, %r4;
	mul.wide.s32 	%rd4, %r53, 8;
	add.s64 	%rd5, %rd1, %rd4;
	ld.global.f64 	%fd6, [%rd5];
	shl.b32 	%r54, %r8, 3;
	mov.u32 	%r55, _ZZ8subtractPdiiE5s_row;
	add.s32 	%r56, %r55, %r54;
	st.shared.f64 	[%r56], %fd6;
$L__BB1_5:
	add.s32 	%r9, %r8, %r2;
	setp.gt.s32 	%p4, %r9, 4000;
	@%p4 bra 	$L__BB1_7;
	add.s32 	%r57, %r9, %r4;
	mul.wide.s32 	%rd6, %r57, 8;
	add.s64 	%rd7, %rd1, %rd6;
	ld.global.f64 	%fd7, [%rd7];
	shl.b32 	%r58, %r9, 3;
	mov.u32 	%r59, _ZZ8subtractPdiiE5s_row;
	add.s32 	%r60, %r59, %r58;
	st.shared.f64 	[%r60], %fd7;
$L__BB1_7:
	add.s32 	%r10, %r9, %r2;
	setp.gt.s32 	%p5, %r10, 4000;
	@%p5 bra 	$L__BB1_9;
	add.s32 	%r61, %r10, %r4;
	mul.wide.s32 	%rd8, %r61, 8;
	add.s64 	%rd9, %rd1, %rd8;
	ld.global.f64 	%fd8, [%rd9];
	shl.b32 	%r62, %r10, 3;
	mov.u32 	%r63, _ZZ8subtractPdiiE5s_row;
	add.s32 	%r64, %r63, %r62;
	st.shared.f64 	[%r64], %fd8;
$L__BB1_9:
	add.s32 	%r11, %r10, %r2;
	setp.gt.s32 	%p6, %r11, 4000;
	@%p6 bra 	$L__BB1_11;
	add.s32 	%r65, %r11, %r4;
	mul.wide.s32 	%rd10, %r65, 8;
	add.s64 	%rd11, %rd1, %rd10;
	ld.global.f64 	%fd9, [%rd11];
	shl.b32 	%r66, %r11, 3;
	mov.u32 	%r67, _ZZ8subtractPdiiE5s_row;
	add.s32 	%r68, %r67, %r66;
	st.shared.f64 	[%r68], %fd9;
$L__BB1_11:
	add.s32 	%r97, %r97, 4;
	setp.ne.s32 	%p7, %r97, %r99;
	@%p7 bra 	$L__BB1_3;
$L__BB1_12:
	setp.eq.s32 	%p8, %r5, 0;
	@%p8 bra 	$L__BB1_17;
	mov.b32 	%r100, 0;
$L__BB1_14:
	.pragma "nounroll";
	mad.lo.s32 	%r16, %r99, %r2, %r1;
	setp.gt.s32 	%p9, %r16, 4000;
	@%p9 bra 	$L__BB1_16;
	add.s32 	%r70, %r16, %r4;
	mul.wide.s32 	%rd12, %r70, 8;
	add.s64 	%rd13, %rd1, %rd12;
	ld.global.f64 	%fd10, [%rd13];
	shl.b32 	%r71, %r16, 3;
	mov.u32 	%r72, _ZZ8subtractPdiiE5s_row;
	add.s32 	%r73, %r72, %r71;
	st.shared.f64 	[%r73], %fd10;
$L__BB1_16:
	add.s32 	%r99, %r99, 1;
	add.s32 	%r100, %r100, 1;
	setp.ne.s32 	%p10, %r100, %r5;
	@%p10 bra 	$L__BB1_14;
$L__BB1_17:
	bar.sync 	0;
	setp.lt.s32 	%p11, %r49, 1;
	@%p11 bra 	$L__BB1_35;
	setp.gt.s32 	%p12, %r50, 4000;
	@%p12 bra 	$L__BB1_35;
	sub.s32 	%r75, 4001, %r50;
	sub.s32 	%r76, 1, %r50;
	and.b32  	%r77, %r76, 15;
	add.s32 	%r19, %r77, -1;
	and.b32  	%r20, %r76, 7;
	add.s32 	%r21, %r20, -1;
	and.b32  	%r22, %r75, 15;
	add.s32 	%r23, %r50, -3986;
	and.b32  	%r24, %r76, 3;
	and.b32  	%r78, %r75, -16;
	neg.s32 	%r25, %r78;
	shl.b32 	%r79, %r50, 3;
	mov.u32 	%r80, _ZZ8subtractPdiiE5s_row;
	add.s32 	%r81, %r79, %r80;
	add.s32 	%r26, %r81, 64;
	mov.u32 	%r82, %ctaid.x;
	mad.lo.s32 	%r83, %r82, %r2, %r1;
	add.s32 	%r84, %r83, %r50;
	add.s32 	%r102, %r84, 1;
	mov.u32 	%r85, %nctaid.x;
	mul.lo.s32 	%r28, %r2, %r85;
	mov.b32 	%r101, 0;
$L__BB1_20:
	setp.gt.s32 	%p13, %r102, 3999;
	@%p13 bra 	$L__BB1_34;
	setp.lt.u32 	%p14, %r23, 15;
	mul.lo.s32 	%r31, %r102, 4001;
	add.s32 	%r105, %r31, %r50;
	mul.wide.s32 	%rd14, %r105, 8;
	add.s64 	%rd15, %rd1, %rd14;
	ld.global.f64 	%fd1, [%rd15];
	mov.u32 	%r107, %r50;
	@%p14 bra 	$L__BB1_24;
	mov.u32 	%r103, %r26;
	mov.u32 	%r104, %r25;
	mov.u32 	%r107, %r50;
$L__BB1_23:
	.pragma "nounroll";
	ld.shared.f64 	%fd11, [%r103+-64];
	mul.f64 	%fd12, %fd1, %fd11;
	mul.wide.s32 	%rd16, %r105, 8;
	add.s64 	%rd17, %rd1, %rd16;
	ld.global.f64 	%fd13, [%rd17];
	sub.f64 	%fd14, %fd13, %fd12;
	st.global.f64 	[%rd17], %fd14;
	ld.shared.f64 	%fd15, [%r103+-56];
	mul.f64 	%fd16, %fd1, %fd15;
	ld.global.f64 	%fd17, [%rd17+8];
	sub.f64 	%fd18, %fd17, %fd16;
	st.global.f64 	[%rd17+8], %fd18;
	ld.shared.f64 	%fd19, [%r103+-48];
	mul.f64 	%fd20, %fd1, %fd19;
	ld.global.f64 	%fd21, [%rd17+16];
	sub.f64 	%fd22, %fd21, %fd20;
	st.global.f64 	[%rd17+16], %fd22;
	ld.shared.f64 	%fd23, [%r103+-40];
	mul.f64 	%fd24, %fd1, %fd23;
	ld.global.f64 	%fd25, [%rd17+24];
	sub.f64 	%fd26, %fd25, %fd24;
	st.global.f64 	[%rd17+24], %fd26;
	ld.shared.f64 	%fd27, [%r103+-32];
	mul.f64 	%fd28, %fd1, %fd27;
	ld.global.f64 	%fd29, [%rd17+32];
	sub.f64 	%fd30, %fd29, %fd28;
	st.global.f64 	[%rd17+32], %fd30;
	ld.shared.f64 	%fd31, [%r103+-24];
	mul.f64 	%fd32, %fd1, %fd31;
	ld.global.f64 	%fd33, [%rd17+40];
	sub.f64 	%fd34, %fd33, %fd32;
	st.global.f64 	[%rd17+40], %fd34;
	ld.shared.f64 	%fd35, [%r103+-16];
	mul.f64 	%fd36, %fd1, %fd35;
	ld.global.f64 	%fd37, [%rd17+48];
	sub.f64 	%fd38, %fd37, %fd36;
	st.global.f64 	[%rd17+48], %fd38;
	ld.shared.f64 	%fd39, [%r103+-8];
	mul.f64 	%fd40, %fd1, %fd39;
	ld.global.f64 	%fd41, [%rd17+56];
	sub.f64 	%fd42, %fd41, %fd40;
	st.global.f64 	[%rd17+56], %fd42;
	ld.shared.f64 	%fd43, [%r103];
	mul.f64 	%fd44, %fd1, %fd43;
	ld.global.f64 	%fd45, [%rd17+64];
	sub.f64 	%fd46, %fd45, %fd44;
	st.global.f64 	[%rd17+64], %fd46;
	ld.shared.f64 	%fd47, [%r103+8];
	mul.f64 	%fd48, %fd1, %fd47;
	ld.global.f64 	%fd49, [%rd17+72];
	sub.f64 	%fd50, %fd49, %fd48;
	st.global.f64 	[%rd17+72], %fd50;
	ld.shared.f64 	%fd51, [%r103+16];
	mul.f64 	%fd52, %fd1, %fd51;
	ld.global.f64 	%fd53, [%rd17+80];
	sub.f64 	%fd54, %fd53, %fd52;
	st.global.f64 	[%rd17+80], %fd54;
	ld.shared.f64 	%fd55, [%r103+24];
	mul.f64 	%fd56, %fd1, %fd55;
	ld.global.f64 	%fd57, [%rd17+88];
	sub.f64 	%fd58, %fd57, %fd56;
	st.global.f64 	[%rd17+88], %fd58;
	ld.shared.f64 	%fd59, [%r103+32];
	mul.f64 	%fd60, %fd1, %fd59;
	ld.global.f64 	%fd61, [%rd17+96];
	sub.f64 	%fd62, %fd61, %fd60;
	st.global.f64 	[%rd17+96], %fd62;
	ld.shared.f64 	%fd63, [%r103+40];
	mul.f64 	%fd64, %fd1, %fd63;
	ld.global.f64 	%fd65, [%rd17+104];
	sub.f64 	%fd66, %fd65, %fd64;
	st.global.f64 	[%rd17+104], %fd66;
	ld.shared.f64 	%fd67, [%r103+48];
	mul.f64 	%fd68, %fd1, %fd67;
	ld.global.f64 	%fd69, [%rd17+112];
	sub.f64 	%fd70, %fd69, %fd68;
	st.global.f64 	[%rd17+112], %fd70;
	ld.shared.f64 	%fd71, [%r103+56];
	mul.f64 	%fd72, %fd1, %fd71;
	ld.global.f64 	%fd73, [%rd17+120];
	sub.f64 	%fd74, %fd73, %fd72;
	st.global.f64 	[%rd17+120], %fd74;
	add.s32 	%r107, %r107, 16;
	add.s32 	%r105, %r105, 16;
	add.s32 	%r104, %r104, 16;
	add.s32 	%r103, %r103, 128;
	setp.eq.s32 	%p15, %r104, 0;
	@%p15 bra 	$L__BB1_24;
	bra.uni 	$L__BB1_23;
$L__BB1_24:
	setp.eq.s32 	%p16, %r22, 0;
	@%p16 bra 	$L__BB1_34;
	setp.lt.u32 	%p17, %r19, 7;
	@%p17 bra 	$L__BB1_27;
	shl.b32 	%r86, %r107, 3;
	add.s32 	%r88, %r80, %r86;
	ld.shared.f64 	%fd75, [%r88];
	mul.f64 	%fd76, %fd1, %fd75;
	add.s32 	%r89, %r107, %r31;
	mul.wide.s32 	%rd18, %r89, 8;
	add.s64 	%rd19, %rd1, %rd18;
	ld.global.f64 	%fd77, [%rd19];
	sub.f64 	%fd78, %fd77, %fd76;
	st.global.f64 	[%rd19], %fd78;
	ld.shared.f64 	%fd79, [%r88+8];
	mul.f64 	%fd80, %fd1, %fd79;
	ld.global.f64 	%fd81, [%rd19+8];
	sub.f64 	%fd82, %fd81, %fd80;
	st.global.f64 	[%rd19+8], %fd82;
	ld.shared.f64 	%fd83, [%r88+16];
	mul.f64 	%fd84, %fd1, %fd83;
	ld.global.f64 	%fd85, [%rd19+16];
	sub.f64 	%fd86, %fd85, %fd84;
	st.global.f64 	[%rd19+16], %fd86;
	ld.shared.f64 	%fd87, [%r88+24];
	mul.f64 	%fd88, %fd1, %fd87;
	ld.global.f64 	%fd89, [%rd19+24];
	sub.f64 	%fd90, %fd89, %fd88;
	st.global.f64 	[%rd19+24], %fd90;
	ld.shared.f64 	%fd91, [%r88+32];
	mul.f64 	%fd92, %fd1, %fd91;
	ld.global.f64 	%fd93, [%rd19+32];
	sub.f64 	%fd94, %fd93, %fd92;
	st.global.f64 	[%rd19+32], %fd94;
	ld.shared.f64 	%fd95, [%r88+40];
	mul.f64 	%fd96, %fd1, %fd95;
	ld.global.f64 	%fd97, [%rd19+40];
	sub.f64 	%fd98, %fd97, %fd96;
	st.global.f64 	[%rd19+40], %fd98;
	ld.shared.f64 	%fd99, [%r88+48];
	mul.f64 	%fd100, %fd1, %fd99;
	ld.global.f64 	%fd101, [%rd19+48];
	sub.f64 	%fd102, %fd101, %fd100;
	st.global.f64 	[%rd19+48], %fd102;
	ld.shared.f64 	%fd103, [%r88+56];
	mul.f64 	%fd104, %fd1, %fd103;
	ld.global.f64 	%fd105, [%rd19+56];
	sub.f64 	%fd106, %fd105, %fd104;
	st.global.f64 	[%rd19+56], %fd106;
	add.s32 	%r107, %r107, 8;
$L__BB1_27:
	setp.eq.s32 	%p18, %r20, 0;
	@%p18 bra 	$L__BB1_34;
	setp.lt.u32 	%p19, %r21, 3;
	@%p19 bra 	$L__BB1_30;
	shl.b32 	%r90, %r107, 3;
	add.s32 	%r92, %r80, %r90;
	ld.shared.f64 	%fd107, [%r92];
	mul.f64 	%fd108, %fd1, %fd107;
	add.s32 	%r93, %r107, %r31;
	mul.wide.s32 	%rd20, %r93, 8;
	add.s64 	%rd21, %rd1, %rd20;
	ld.global.f64 	%fd109, [%rd21];
	sub.f64 	%fd110, %fd109, %fd108;
	st.global.f64 	[%rd21], %fd110;
	ld.shared.f64 	%fd111, [%r92+8];
	mul.f64 	%fd112, %fd1, %fd111;
	ld.global.f64 	%fd113, [%rd21+8];
	sub.f64 	%fd114, %fd113, %fd112;
	st.global.f64 	[%rd21+8], %fd114;
	ld.shared.f64 	%fd115, [%r92+16];
	mul.f64 	%fd116, %fd1, %fd115;
	ld.global.f64 	%fd117, [%rd21+16];
	sub.f64 	%fd118, %fd117, %fd116;
	st.global.f64 	[%rd21+16], %fd118;
	ld.shared.f64 	%fd119, [%r92+24];
	mul.f64 	%fd120, %fd1, %fd119;
	ld.global.f64 	%fd121, [%rd21+24];
	sub.f64 	%fd122, %fd121, %fd120;
	st.global.f64 	[%rd21+24], %fd122;
	add.s32 	%r107, %r107, 4;
$L__BB1_30:
	setp.eq.s32 	%p20, %r24, 0;
	@%p20 bra 	$L__BB1_34;
	setp.eq.s32 	%p21, %r24, 1;
	shl.b32 	%r94, %r107, 3;
	add.s32 	%r48, %r80, %r94;
	ld.shared.f64 	%fd123, [%r48];
	mul.f64 	%fd124, %fd1, %fd123;
	add.s32 	%r96, %r107, %r31;
	mul.wide.s32 	%rd22, %r96, 8;
	add.s64 	%rd2, %rd1, %rd22;
	ld.global.f64 	%fd125, [%rd2];
	sub.f64 	%fd126, %fd125, %fd124;
	st.global.f64 	[%rd2], %fd126;
	@%p21 bra 	$L__BB1_34;
	setp.eq.s32 	%p22, %r24, 2;
	ld.shared.f64 	%fd127, [%r48+8];
	mul.f64 	%fd128, %fd1, %fd127;
	ld.global.f64 	%fd129, [%rd2+8];
	sub.f64 	%fd130, %fd129, %fd128;
	st.global.f64 	[%rd2+8], %fd130;
	@%p22 bra 	$L__BB1_34;
	ld.shared.f64 	%fd131, [%r48+16];
	mul.f64 	%fd132, %fd1, %fd131;
	ld.global.f64 	%fd133, [%rd2+16];
	sub.f64 	%fd134, %fd133, %fd132;
	st.global.f64 	[%rd2+16], %fd134;
$L__BB1_34:
	add.s32 	%r102, %r102, %r28;
	add.s32 	%r101, %r101, 1;
	setp.eq.s32 	%p23, %r101, %r49;
	@%p23 bra 	$L__BB1_35;
	bra.uni 	$L__BB1_20;
$L__BB1_35:
	ret;

}
	// .globl	_Z5solvePdii
.visible .entry _Z5solvePdii(
	.param .u64 .ptr .align 1 _Z5solvePdii_param_0,
	.param .u32 _Z5solvePdii_param_1,
	.param .u32 _Z5solvePdii_param_2
)
{
	.reg .pred 	%p<26>;
	.reg .b32 	%r<164>;
	.reg .b64 	%rd<65>;
	.reg .b64 	%fd<76>;

	ld.param.u64 	%rd3, [_Z5solvePdii_param_0];
	ld.param.u32 	%r98, [_Z5solvePdii_param_1];
	ld.param.u32 	%r99, [_Z5solvePdii_param_2];
	cvta.to.global.u64 	%rd1, %rd3;
	mov.u32 	%r1, %tid.x;
	mov.u32 	%r2, %ctaid.x;
	mov.u32 	%r3, %ntid.x;
	mad.lo.s32 	%r161, %r2, %r3, %r1;
	setp.lt.s32 	%p1, %r98, 1;
	@%p1 bra 	$L__BB2_40;
	mul.lo.s32 	%r100, %r99, 4001;
	mul.wide.s32 	%rd4, %r100, 8;
	add.s64 	%rd2, %rd1, %rd4;
	mov.u32 	%r5, %nctaid.x;
	mul.lo.s32 	%r6, %r3, %r5;
	setp.lt.u32 	%p2, %r98, 8;
	@%p2 bra 	$L__BB2_20;
	shl.b32 	%r101, %r5, 1;
	add.s32 	%r102, %r2, %r101;
	mul.lo.s32 	%r103, %r3, %r102;
	add.s32 	%r159, %r1, %r103;
	mul.lo.s32 	%r104, %r1, 4001;
	mad.lo.s32 	%r158, %r103, 4001, %r104;
	add.s32 	%r157, %r158, %r99;
	mad.lo.s32 	%r105, %r5, 3, %r2;
	mul.lo.s32 	%r106, %r3, %r105;
	add.s32 	%r156, %r1, %r106;
	mad.lo.s32 	%r155, %r106, 4001, %r104;
	add.s32 	%r154, %r155, %r99;
	shl.b32 	%r107, %r5, 2;
	add.s32 	%r108, %r2, %r107;
	mul.lo.s32 	%r109, %r3, %r108;
	add.s32 	%r153, %r1, %r109;
	mad.lo.s32 	%r152, %r109, 4001, %r104;
	add.s32 	%r151, %r152, %r99;
	mad.lo.s32 	%r110, %r5, 5, %r2;
	mul.lo.s32 	%r111, %r3, %r110;
	add.s32 	%r150, %r1, %r111;
	mad.lo.s32 	%r149, %r111, 4001, %r104;
	add.s32 	%r148, %r149, %r99;
	mad.lo.s32 	%r112, %r5, 6, %r2;
	mul.lo.s32 	%r113, %r3, %r112;
	add.s32 	%r147, %r1, %r113;
	mad.lo.s32 	%r146, %r113, 4001, %r104;
	add.s32 	%r145, %r146, %r99;
	mad.lo.s32 	%r114, %r5, 7, %r2;
	mul.lo.s32 	%r115, %r3, %r114;
	add.s32 	%r144, %r1, %r115;
	mad.lo.s32 	%r143, %r115, 4001, %r104;
	add.s32 	%r142, %r143, %r99;
	add.s32 	%r116, %r5, %r2;
	mad.lo.s32 	%r139, %r3, %r116, %r1;
	mul.lo.s32 	%r141, %r139, 4001;
	add.s32 	%r140, %r99, %r141;
	mul.lo.s32 	%r138, %r161, 4001;
	add.s32 	%r137, %r99, %r138;
	and.b32  	%r117, %r98, 2147483640;
	neg.s32 	%r136, %r117;
$L__BB2_3:
	.pragma "nounroll";
	setp.ge.s32 	%p3, %r161, %r99;
	@%p3 bra 	$L__BB2_5;
	ld.global.f64 	%fd1, [%rd2+32000];
	mul.wide.s32 	%rd5, %r137, 8;
	add.s64 	%rd6, %rd1, %rd5;
	ld.global.f64 	%fd2, [%rd6];
	mul.f64 	%fd3, %fd1, %fd2;
	mul.wide.s32 	%rd7, %r138, 8;
	add.s64 	%rd8, %rd1, %rd7;
	ld.global.f64 	%fd4, [%rd8+32000];
	sub.f64 	%fd5, %fd4, %fd3;
	st.global.f64 	[%rd8+32000], %fd5;
$L__BB2_5:
	setp.ge.s32 	%p4, %r139, %r99;
	@%p4 bra 	$L__BB2_7;
	ld.global.f64 	%fd6, [%rd2+32000];
	mul.wide.s32 	%rd9, %r140, 8;
	add.s64 	%rd10, %rd1, %rd9;
	ld.global.f64 	%fd7, [%rd10];
	mul.f64 	%fd8, %fd6, %fd7;
	mul.wide.s32 	%rd11, %r141, 8;
	add.s64 	%rd12, %rd1, %rd11;
	ld.global.f64 	%fd9, [%rd12+32000];
	sub.f64 	%fd10, %fd9, %fd8;
	st.global.f64 	[%rd12+32000], %fd10;
$L__BB2_7:
	add.s32 	%r56, %r161, %r6;
	setp.ge.s32 	%p5, %r159, %r99;
	@%p5 bra 	$L__BB2_9;
	ld.global.f64 	%fd11, [%rd2+32000];
	mul.wide.s32 	%rd13, %r157, 8;
	add.s64 	%rd14, %rd1, %rd13;
	ld.global.f64 	%fd12, [%rd14];
	mul.f64 	%fd13, %fd11, %fd12;
	mul.wide.s32 	%rd15, %r158, 8;
	add.s64 	%rd16, %rd1, %rd15;
	ld.global.f64 	%fd14, [%rd16+32000];
	sub.f64 	%fd15, %fd14, %fd13;
	st.global.f64 	[%rd16+32000], %fd15;
$L__BB2_9:
	add.s32 	%r57, %r56, %r6;
	setp.ge.s32 	%p6, %r156, %r99;
	@%p6 bra 	$L__BB2_11;
	ld.global.f64 	%fd16, [%rd2+32000];
	mul.wide.s32 	%rd17, %r154, 8;
	add.s64 	%rd18, %rd1, %rd17;
	ld.global.f64 	%fd17, [%rd18];
	mul.f64 	%fd18, %fd16, %fd17;
	mul.wide.s32 	%rd19, %r155, 8;
	add.s64 	%rd20, %rd1, %rd19;
	ld.global.f64 	%fd19, [%rd20+32000];
	sub.f64 	%fd20, %fd19, %fd18;
	st.global.f64 	[%rd20+32000], %fd20;
$L__BB2_11:
	add.s32 	%r58, %r57, %r6;
	setp.ge.s32 	%p7, %r153, %r99;
	@%p7 bra 	$L__BB2_13;
	ld.global.f64 	%fd21, [%rd2+32000];
	mul.wide.s32 	%rd21, %r151, 8;
	add.s64 	%rd22, %rd1, %rd21;
	ld.global.f64 	%fd22, [%rd22];
	mul.f64 	%fd23, %fd21, %fd22;
	mul.wide.s32 	%rd23, %r152, 8;
	add.s64 	%rd24, %rd1, %rd23;
	ld.global.f64 	%fd24, [%rd24+32000];
	sub.f64 	%fd25, %fd24, %fd23;
	st.global.f64 	[%rd24+32000], %fd25;
$L__BB2_13:
	add.s32 	%r59, %r58, %r6;
	setp.ge.s32 	%p8, %r150, %r99;
	@%p8 bra 	$L__BB2_15;
	ld.global.f64 	%fd26, [%rd2+32000];
	mul.wide.s32 	%rd25, %r148, 8;
	add.s64 	%rd26, %rd1, %rd25;
	ld.global.f64 	%fd27, [%rd26];
	mul.f64 	%fd28, %fd26, %fd27;
	mul.wide.s32 	%rd27, %r149, 8;
	add.s64 	%rd28, %rd1, %rd27;
	ld.global.f64 	%fd29, [%rd28+32000];
	sub.f64 	%fd30, %fd29, %fd28;
	st.global.f64 	[%rd28+32000], %fd30;
$L__BB2_15:
	add.s32 	%r60, %r59, %r6;
	setp.ge.s32 	%p9, %r147, %r99;
	@%p9 bra 	$L__BB2_17;
	ld.global.f64 	%fd31, [%rd2+32000];
	mul.wide.s32 	%rd29, %r145, 8;
	add.s64 	%rd30, %rd1, %rd29;
	ld.global.f64 	%fd32, [%rd30];
	mul.f64 	%fd33, %fd31, %fd32;
	mul.wide.s32 	%rd31, %r146, 8;
	add.s64 	%rd32, %rd1, %rd31;
	ld.global.f64 	%fd34, [%rd32+32000];
	sub.f64 	%fd35, %fd34, %fd33;
	st.global.f64 	[%rd32+32000], %fd35;
$L__BB2_17:
	add.s32 	%r61, %r60, %r6;
	setp.ge.s32 	%p10, %r144, %r99;
	@%p10 bra 	$L__BB2_19;
	ld.global.f64 	%fd36, [%rd2+32000];
	mul.wide.s32 	%rd33, %r142, 8;
	add.s64 	%rd34, %rd1, %rd33;
	ld.global.f64 	%fd37, [%rd34];
	mul.f64 	%fd38, %fd36, %fd37;
	mul.wide.s32 	%rd35, %r143, 8;
	add.s64 	%rd36, %rd1, %rd35;
	ld.global.f64 	%fd39, [%rd36+32000];
	sub.f64 	%fd40, %fd39, %fd38;
	st.global.f64 	[%rd36+32000], %fd40;
$L__BB2_19:
	add.s32 	%r118, %r61, %r6;
	add.s32 	%r161, %r118, %r6;
	shl.b32 	%r119, %r6, 3;
	add.s32 	%r159, %r159, %r119;
	mul.lo.s32 	%r120, %r6, 32008;
	add.s32 	%r158, %r158, %r120;
	add.s32 	%r157, %r157, %r120;
	add.s32 	%r156, %r156, %r119;
	add.s32 	%r155, %r155, %r120;
	add.s32 	%r154, %r154, %r120;
	add.s32 	%r153, %r153, %r119;
	add.s32 	%r152, %r152, %r120;
	add.s32 	%r151, %r151, %r120;
	add.s32 	%r150, %r150, %r119;
	add.s32 	%r149, %r149, %r120;
	add.s32 	%r148, %r148, %r120;
	add.s32 	%r147, %r147, %r119;
	add.s32 	%r146, %r146, %r120;
	add.s32 	%r145, %r145, %r120;
	add.s32 	%r144, %r144, %r119;
	add.s32 	%r143, %r143, %r120;
	add.s32 	%r142, %r142, %r120;
	add.s32 	%r141, %r141, %r120;
	add.s32 	%r140, %r140, %r120;
	add.s32 	%r139, %r139, %r119;
	add.s32 	%r138, %r138, %r120;
	add.s32 	%r137, %r137, %r120;
	add.s32 	%r136, %r136, 8;
	setp.ne.s32 	%p11, %r136, 0;
	@%p11 bra 	$L__BB2_3;
$L__BB2_20:
	and.b32  	%r88, %r98, 7;
	setp.eq.s32 	%p12, %r88, 0;
	@%p12 bra 	$L__BB2_40;
	and.b32  	%r89, %r98, 3;
	setp.lt.u32 	%p13, %r88, 4;
	@%p13 bra 	$L__BB2_31;
	setp.ge.s32 	%p14, %r161, %r99;
	@%p14 bra 	$L__BB2_24;
	ld.global.f64 	%fd41, [%rd2+32000];
	mul.lo.s32 	%r121, %r161, 4001;
	add.s32 	%r122, %r121, %r99;
	mul.wide.s32 	%rd37, %r122, 8;
	add.s64 	%rd38, %rd1, %rd37;
	ld.global.f64 	%fd42, [%rd38];
	mul.f64 	%fd43, %fd41, %fd42;
	mul.wide.s32 	%rd39, %r121, 8;
	add.s64 	%rd40, %rd1, %rd39;
	ld.global.f64 	%fd44, [%rd40+32000];
	sub.f64 	%fd45, %fd44, %fd43;
	st.global.f64 	[%rd40+32000], %fd45;
$L__BB2_24:
	add.s32 	%r90, %r161, %r6;
	setp.ge.s32 	%p15, %r90, %r99;
	@%p15 bra 	$L__BB2_26;
	ld.global.f64 	%fd46, [%rd2+32000];
	mul.lo.s32 	%r123, %r90, 4001;
	add.s32 	%r124, %r123, %r99;
	mul.wide.s32 	%rd41, %r124, 8;
	add.s64 	%rd42, %rd1, %rd41;
	ld.global.f64 	%fd47, [%rd42];
	mul.f64 	%fd48, %fd46, %fd47;
	mul.wide.s32 	%rd43, %r123, 8;
	add.s64 	%rd44, %rd1, %rd43;
	ld.global.f64 	%fd49, [%rd44+32000];
	sub.f64 	%fd50, %fd49, %fd48;
	st.global.f64 	[%rd44+32000], %fd50;
$L__BB2_26:
	add.s32 	%r91, %r90, %r6;
	setp.ge.s32 	%p16, %r91, %r99;
	@%p16 bra 	$L__BB2_28;
	ld.global.f64 	%fd51, [%rd2+32000];
	mul.lo.s32 	%r125, %r91, 4001;
	add.s32 	%r126, %r125, %r99;
	mul.wide.s32 	%rd45, %r126, 8;
	add.s64 	%rd46, %rd1, %rd45;
	ld.global.f64 	%fd52, [%rd46];
	mul.f64 	%fd53, %fd51, %fd52;
	mul.wide.s32 	%rd47, %r125, 8;
	add.s64 	%rd48, %rd1, %rd47;
	ld.global.f64 	%fd54, [%rd48+32000];
	sub.f64 	%fd55, %fd54, %fd53;
	st.global.f64 	[%rd48+32000], %fd55;
$L__BB2_28:
	add.s32 	%r92, %r91, %r6;
	setp.ge.s32 	%p17, %r92, %r99;
	@%p17 bra 	$L__BB2_30;
	ld.global.f64 	%fd56, [%rd2+32000];
	mul.lo.s32 	%r127, %r92, 4001;
	add.s32 	%r128, %r127, %r99;
	mul.wide.s32 	%rd49, %r128, 8;
	add.s64 	%rd50, %rd1, %rd49;
	ld.global.f64 	%fd57, [%rd50];
	mul.f64 	%fd58, %fd56, %fd57;
	mul.wide.s32 	%rd51, %r127, 8;
	add.s64 	%rd52, %rd1, %rd51;
	ld.global.f64 	%fd59, [%rd52+32000];
	sub.f64 	%fd60, %fd59, %fd58;
	st.global.f64 	[%rd52+32000], %fd60;
$L__BB2_30:
	add.s32 	%r161, %r92, %r6;
$L__BB2_31:
	setp.eq.s32 	%p18, %r89, 0;
	@%p18 bra 	$L__BB2_40;
	setp.eq.s32 	%p19, %r89, 1;
	@%p19 bra 	$L__BB2_38;
	setp.ge.s32 	%p20, %r161, %r99;
	@%p20 bra 	$L__BB2_35;
	ld.global.f64 	%fd61, [%rd2+32000];
	mul.lo.s32 	%r129, %r161, 4001;
	add.s32 	%r130, %r129, %r99;
	mul.wide.s32 	%rd53, %r130, 8;
	add.s64 	%rd54, %rd1, %rd53;
	ld.global.f64 	%fd62, [%rd54];
	mul.f64 	%fd63, %fd61, %fd62;
	mul.wide.s32 	%rd55, %r129, 8;
	add.s64 	%rd56, %rd1, %rd55;
	ld.global.f64 	%fd64, [%rd56+32000];
	sub.f64 	%fd65, %fd64, %fd63;
	st.global.f64 	[%rd56+32000], %fd65;
$L__BB2_35:
	add.s32 	%r95, %r161, %r6;
	setp.ge.s32 	%p21, %r95, %r99;
	@%p21 bra 	$L__BB2_37;
	ld.global.f64 	%fd66, [%rd2+32000];
	mul.lo.s32 	%r131, %r95, 4001;
	add.s32 	%r132, %r131, %r99;
	mul.wide.s32 	%rd57, %r132, 8;
	add.s64 	%rd58, %rd1, %rd57;
	ld.global.f64 	%fd67, [%rd58];
	mul.f64 	%fd68, %fd66, %fd67;
	mul.wide.s32 	%rd59, %r131, 8;
	add.s64 	%rd60, %rd1, %rd59;
	ld.global.f64 	%fd69, [%rd60+32000];
	sub.f64 	%fd70, %fd69, %fd68;
	st.global.f64 	[%rd60+32000], %fd70;
$L__BB2_37:
	add.s32 	%r161, %r95, %r6;
$L__BB2_38:
	and.b32  	%r133, %r98, 1;
	setp.eq.b32 	%p22, %r133, 1;
	not.pred 	%p23, %p22;
	setp.ge.s32 	%p24, %r161, %r99;
	or.pred  	%p25, %p23, %p24;
	@%p25 bra 	$L__BB2_40;
	ld.global.f64 	%fd71, [%rd2+32000];
	mul.lo.s32 	%r134, %r161, 4001;
	add.s32 	%r135, %r134, %r99;
	mul.wide.s32 	%rd61, %r135, 8;
	add.s64 	%rd62, %rd1, %rd61;
	ld.global.f64 	%fd72, [%rd62];
	mul.f64 	%fd73, %fd71, %fd72;
	mul.wide.s32 	%rd63, %r134, 8;
	add.s64 	%rd64, %rd1, %rd63;
	ld.global.f64 	%fd74, [%rd64+32000];
	sub.f64 	%fd75, %fd74, %fd73;
	st.global.f64 	[%rd64+32000], %fd75;
$L__BB2_40:
	ret;

}
	// .globl	_Z5startv
.visible .entry _Z5startv()
{
	.reg .b32 	%r<3>;
	.reg .b64 	%rd<3>;

	mov.u64 	%rd1, $str;
	cvta.global.u64 	%rd2, %rd1;
	{ // callseq 0, 0
	.param .b64 param0;
	st.param.b64 	[param0], %rd2;
	.param .b64 param1;
	st.param.b64 	[param1], 0;
	.param .b32 retval0;
	call.uni (retval0), 
	vprintf, 
	(
	param0, 
	param1
	);
	ld.param.b32 	%r1, [retval0];
	} // callseq 0
	ret;

}


// ===== COMPILED SASS (sm_100) =====

	.target	sm_100

	.elftype	@"ET_EXEC"


//--------------------- .note.nv.tkinfo           --------------------------
	.section	.note.nv.tkinfo,"",@"SHT_NOTE"
	.sectionflags	@"SHF_NOTE_NV_TKINFO"
	.tkinfo
        /*0018*/ 	.word	0x00000002
        /*0030*/ 	.string	""
        /*0030*/ 	.string	"ptxas"
        /*0030*/ 	.string	"Cuda compilation tools, release 13.0, V13.0.88"
        /*0030*/ 	.string	"Build cuda_13.0.r13.0/compiler.36424714_0"
        /*0030*/ 	.string	"-arch sm_100 -m 64 "



//--------------------- .note.nv.cuinfo           --------------------------
	.section	.note.nv.cuinfo,"",@"SHT_NOTE"
	.sectionflags	@"SHF_NOTE_NV_CUINFO"
        /*0018*/ 	.short	0x0002
        /*001a*/ 	.short	0x0064
        /*001c*/ 	.short	0x0082
	.zero		2


//--------------------- .nv.info                  --------------------------
	.section	.nv.info,"",@"SHT_CUDA_INFO"
	.align	4


	//----- nvinfo : EIATTR_REGCOUNT
	.align		4
        /*0000*/ 	.byte	0x04, 0x2f
        /*0002*/ 	.short	(.L_2 - .L_1)
	.align		4
.L_1:
        /*0004*/ 	.word	index@(_Z6dividePdii)
        /*0008*/ 	.word	0x0000002e


	//----- nvinfo : EIATTR_FRAME_SIZE
	.align		4
.L_2:
        /*000c*/ 	.byte	0x04, 0x11
        /*000e*/ 	.short	(.L_4 - .L_3)
	.align		4
.L_3:
        /*0010*/ 	.word	index@($__internal_1_$__cuda_sm20_div_rn_f64_full)
        /*0014*/ 	.word	0x00000000


	//----- nvinfo : EIATTR_FRAME_SIZE
	.align		4
.L_4:
        /*0018*/ 	.byte	0x04, 0x11
        /*001a*/ 	.short	(.L_6 - .L_5)
	.align		4
.L_5:
        /*001c*/ 	.word	index@(_Z6dividePdii)
        /*0020*/ 	.word	0x00000000


	//----- nvinfo : EIATTR_REGCOUNT
	.align		4
.L_6:
        /*0024*/ 	.byte	0x04, 0x2f
        /*0026*/ 	.short	(.L_8 - .L_7)
	.align		4
.L_7:
        /*0028*/ 	.word	index@(_Z8subtractPdii)
        /*002c*/ 	.word	0x00000020


	//----- nvinfo : EIATTR_FRAME_SIZE
	.align		4
.L_8:
        /*0030*/ 	.byte	0x04, 0x11
        /*0032*/ 	.short	(.L_10 - .L_9)
	.align		4
.L_9:
        /*0034*/ 	.word	index@($__internal_0_$__cuda_sm20_div_rn_f64_full)
        /*0038*/ 	.word	0x00000000


	//----- nvinfo : EIATTR_FRAME_SIZE
	.align		4
.L_10:
        /*003c*/ 	.byte	0x04, 0x11
        /*003e*/ 	.short	(.L_12 - .L_11)
	.align		4
.L_11:
        /*0040*/ 	.word	index@(_Z8subtractPdii)
        /*0044*/ 	.word	0x00000000


	//----- nvinfo : EIATTR_REGCOUNT
	.align		4
.L_12:
        /*0048*/ 	.byte	0x04, 0x2f
        /*004a*/ 	.short	(.L_14 - .L_13)
	.align		4
.L_13:
        /*004c*/ 	.word	index@(_Z5solvePdii)
        /*0050*/ 	.word	0x00000027


	//----- nvinfo : EIATTR_FRAME_SIZE
	.align		4
.L_14:
        /*0054*/ 	.byte	0x04, 0x11
        /*0056*/ 	.short	(.L_16 - .L_15)
	.align		4
.L_15:
        /*0058*/ 	.word	index@(_Z5solvePdii)
        /*005c*/ 	.word	0x00000000


	//----- nvinfo : EIATTR_REGCOUNT
	.align		4
.L_16:
        /*0060*/ 	.byte	0x04, 0x2f
        /*0062*/ 	.short	(.L_18 - .L_17)
	.align		4
.L_17:
        /*0064*/ 	.word	index@(_Z5startv)
        /*0068*/ 	.word	0x00000018


	//----- nvinfo : EIATTR_FRAME_SIZE
	.align		4
.L_18:
        /*006c*/ 	.byte	0x04, 0x11
        /*006e*/ 	.short	(.L_20 - .L_19)
	.align		4
.L_19:
        /*0070*/ 	.word	index@(_Z5startv)
        /*0074*/ 	.word	0x00000000


	//----- nvinfo : EIATTR_MIN_STACK_SIZE
	.align		4
.L_20:
        /*0078*/ 	.byte	0x04, 0x12
        /*007a*/ 	.short	(.L_22 - .L_21)
	.align		4
.L_21:
        /*007c*/ 	.word	index@(_Z5startv)
        /*0080*/ 	.word	0x00000000


	//----- nvinfo : EIATTR_MIN_STACK_SIZE
	.align		4
.L_22:
        /*0084*/ 	.byte	0x04, 0x12
        /*0086*/ 	.short	(.L_24 - .L_23)
	.align		4
.L_23:
        /*0088*/ 	.word	index@(_Z5solvePdii)
        /*008c*/ 	.word	0x00000000


	//----- nvinfo : EIATTR_MIN_STACK_SIZE
	.align		4
.L_24:
        /*0090*/ 	.byte	0x04, 0x12
        /*0092*/ 	.short	(.L_26 - .L_25)
	.align		4
.L_25:
        /*0094*/ 	.word	index@(_Z8subtractPdii)
        /*0098*/ 	.word	0x00000000


	//----- nvinfo : EIATTR_MIN_STACK_SIZE
	.align		4
.L_26:
        /*009c*/ 	.byte	0x04, 0x12
        /*009e*/ 	.short	(.L_28 - .L_27)
	.align		4
.L_27:
        /*00a0*/ 	.word	index@(_Z6dividePdii)
        /*00a4*/ 	.word	0x00000000
.L_28:


//--------------------- .nv.compat                --------------------------
	.section	.nv.compat,"",@"SHT_CUDA_COMPAT_INFO"
	.align	4
        /*0000*/ 	.byte	0x02, 0x09, 0x00, 0x00, 0x02, 0x02, 0x01, 0x00, 0x02, 0x05, 0x05, 0x00, 0x03, 0x07, 0x01, 0x01
        /*0010*/ 	.byte	0x02, 0x03, 0x00, 0x00, 0x02, 0x06, 0x01, 0x00, 0x04, 0x0b, 0x08, 0x00, 0x01, 0x00, 0x00, 0x00
        /*0020*/ 	.byte	0x00, 0x00, 0x00, 0x00


//--------------------- .nv.info._Z5startv        --------------------------
	.section	.nv.info._Z5startv,"",@"SHT_CUDA_INFO"
	.sectionflags	@""
	.align	4


	//----- nvinfo : EIATTR_CUDA_API_VERSION
	.align		4
        /*0000*/ 	.byte	0x04, 0x37
        /*0002*/ 	.short	(.L_30 - .L_29)
.L_29:
        /*0004*/ 	.word	0x00000082


	//----- nvinfo : EIATTR_SPARSE_MMA_MASK
	.align		4
.L_30:
        /*0008*/ 	.byte	0x03, 0x50
        /*000a*/ 	.short	0x0000


	//----- nvinfo : EIATTR_MAXREG_COUNT
	.align		4
        /*000c*/ 	.byte	0x03, 0x1b
        /*000e*/ 	.short	0x00ff


	//----- nvinfo : EIATTR_EXTERNS
	.align		4
        /*0010*/ 	.byte	0x04, 0x0f
        /*0012*/ 	.short	(.L_32 - .L_31)


	//   ....[0]....
	.align		4
.L_31:
        /*0014*/ 	.word	index@(vprintf)


	//----- nvinfo : EIATTR_MERCURY_ISA_VERSION
	.align		4
.L_32:
        /*0018*/ 	.byte	0x03, 0x5f
        /*001a*/ 	.short	0x0101


	//----- nvinfo : EIATTR_VRC_CTA_INIT_COUNT
	.align		4
        /*001c*/ 	.byte	0x02, 0x4a
	.zero		1
	.zero		1


	//----- nvinfo : EIATTR_SYSCALL_OFFSETS
	.align		4
        /*0020*/ 	.byte	0x04, 0x46
        /*0022*/ 	.short	(.L_34 - .L_33)


	//   ....[0]....
.L_33:
        /*0024*/ 	.word	0x00000080


	//----- nvinfo : EIATTR_EXIT_INSTR_OFFSETS
	.align		4
.L_34:
        /*0028*/ 	.byte	0x04, 0x1c
        /*002a*/ 	.short	(.L_36 - .L_35)


	//   ....[0]....
.L_35:
        /*002c*/ 	.word	0x00000090


	//----- nvinfo : EIATTR_SW_WAR
	.align		4
.L_36:
        /*0030*/ 	.byte	0x04, 0x36
        /*0032*/ 	.short	(.L_38 - .L_37)
.L_37:
        /*0034*/ 	.word	0x00000008
.L_38:


//--------------------- .nv.info._Z5solvePdii     --------------------------
	.section	.nv.info._Z5solvePdii,"",@"SHT_CUDA_INFO"
	.sectionflags	@""
	.align	4


	//----- nvinfo : EIATTR_CUDA_API_VERSION
	.align		4
        /*0000*/ 	.byte	0x04, 0x37
        /*0002*/ 	.short	(.L_40 - .L_39)
.L_39:
        /*0004*/ 	.word	0x00000082


	//----- nvinfo : EIATTR_KPARAM_INFO
	.align		4
.L_40:
        /*0008*/ 	.byte	0x04, 0x17
        /*000a*/ 	.short	(.L_42 - .L_41)
.L_41:
        /*000c*/ 	.word	0x00000000
        /*0010*/ 	.short	0x0002
        /*0012*/ 	.short	0x000c
        /*0014*/ 	.byte	0x00, 0xf0, 0x11, 0x00


	//----- nvinfo : EIATTR_KPARAM_INFO
	.align		4
.L_42:
        /*0018*/ 	.byte	0x04, 0x17
        /*001a*/ 	.short	(.L_44 - .L_43)
.L_43:
        /*001c*/ 	.word	0x00000000
        /*0020*/ 	.short	0x0001
        /*0022*/ 	.short	0x0008
        /*0024*/ 	.byte	0x00, 0xf0, 0x11, 0x00


	//----- nvinfo : EIATTR_KPARAM_INFO
	.align		4
.L_44:
        /*0028*/ 	.byte	0x04, 0x17
        /*002a*/ 	.short	(.L_46 - .L_45)
.L_45:
        /*002c*/ 	.word	0x00000000
        /*0030*/ 	.short	0x0000
        /*0032*/ 	.short	0x0000
        /*0034*/ 	.byte	0x00, 0xf5, 0x21, 0x00


	//----- nvinfo : EIATTR_SPARSE_MMA_MASK
	.align		4
.L_46:
        /*0038*/ 	.byte	0x03, 0x50
        /*003a*/ 	.short	0x0000


	//----- nvinfo : EIATTR_MAXREG_COUNT
	.align		4
        /*003c*/ 	.byte	0x03, 0x1b
        /*003e*/ 	.short	0x00ff


	//----- nvinfo : EIATTR_MERCURY_ISA_VERSION
	.align		4
        /*0040*/ 	.byte	0x03, 0x5f
        /*0042*/ 	.short	0x0101


	//----- nvinfo : EIATTR_VRC_CTA_INIT_COUNT
	.align		4
        /*0044*/ 	.byte	0x02, 0x4a
	.zero		1
	.zero		1


	//----- nvinfo : EIATTR_EXIT_INSTR_OFFSETS
	.align		4
        /*0048*/ 	.byte	0x04, 0x1c
        /*004a*/ 	.short	(.L_48 - .L_47)


	//   ....[0]....
.L_47:
        /*004c*/ 	.word	0x00000050


	//   ....[1]....
        /*0050*/ 	.word	0x00000b30


	//   ....[2]....
        /*0054*/ 	.word	0x00000ee0


	//   ....[3]....
        /*0058*/ 	.word	0x00001100


	//   ....[4]....
        /*005c*/ 	.word	0x000011d0


	//----- nvinfo : EIATTR_CBANK_PARAM_SIZE
	.align		4
.L_48:
        /*0060*/ 	.byte	0x03, 0x19
        /*0062*/ 	.short	0x0010


	//----- nvinfo : EIATTR_PARAM_CBANK
	.align		4
        /*0064*/ 	.byte	0x04, 0x0a
        /*0066*/ 	.short	(.L_50 - .L_49)
	.align		4
.L_49:
        /*0068*/ 	.word	index@(.nv.constant0._Z5solvePdii)
        /*006c*/ 	.short	0x0380
        /*006e*/ 	.short	0x0010


	//----- nvinfo : EIATTR_SW_WAR
	.align		4
.L_50:
        /*0070*/ 	.byte	0x04, 0x36
        /*0072*/ 	.short	(.L_52 - .L_51)
.L_51:
        /*0074*/ 	.word	0x00000008
.L_52:


//--------------------- .nv.info._Z8subtractPdii  --------------------------
	.section	.nv.info._Z8subtractPdii,"",@"SHT_CUDA_INFO"
	.sectionflags	@""
	.align	4


	//----- nvinfo : EIATTR_CUDA_API_VERSION
	.align		4
        /*0000*/ 	.byte	0x04, 0x37
        /*0002*/ 	.short	(.L_54 - .L_53)
.L_53:
        /*0004*/ 	.word	0x00000082


	//----- nvinfo : EIATTR_KPARAM_INFO
	.align		4
.L_54:
        /*0008*/ 	.byte	0x04, 0x17
        /*000a*/ 	.short	(.L_56 - .L_55)
.L_55:
        /*000c*/ 	.word	0x00000000
        /*0010*/ 	.short	0x0002
        /*0012*/ 	.short	0x000c
        /*0014*/ 	.byte	0x00, 0xf0, 0x11, 0x00


	//----- nvinfo : EIATTR_KPARAM_INFO
	.align		4
.L_56:
        /*0018*/ 	.byte	0x04, 0x17
        /*001a*/ 	.short	(.L_58 - .L_57)
.L_57:
        /*001c*/ 	.word	0x00000000
        /*0020*/ 	.short	0x0001
        /*0022*/ 	.short	0x0008
        /*0024*/ 	.byte	0x00, 0xf0, 0x11, 0x00


	//----- nvinfo : EIATTR_KPARAM_INFO
	.align		4
.L_58:
        /*0028*/ 	.byte	0x04, 0x17
        /*002a*/ 	.short	(.L_60 - .L_59)
.L_59:
        /*002c*/ 	.word	0x00000000
        /*0030*/ 	.short	0x0000
        /*0032*/ 	.short	0x0000
        /*0034*/ 	.byte	0x00, 0xf5, 0x21, 0x00


	//----- nvinfo : EIATTR_SPARSE_MMA_MASK
	.align		4
.L_60:
        /*0038*/ 	.byte	0x03, 0x50
        /*003a*/ 	.short	0x0000


	//----- nvinfo : EIATTR_MAXREG_COUNT
	.align		4
        /*003c*/ 	.byte	0x03, 0x1b
        /*003e*/ 	.short	0x00ff


	//----- nvinfo : EIATTR_NUM_BARRIERS
	.align		4
        /*0040*/ 	.byte	0x02, 0x4c
        /*0042*/ 	.byte	0x01
	.zero		1


	//----- nvinfo : EIATTR_MERCURY_ISA_VERSION
	.align		4
        /*0044*/ 	.byte	0x03, 0x5f
        /*0046*/ 	.short	0x0101


	//----- nvinfo : EIATTR_VRC_CTA_INIT_COUNT
	.align		4
        /*0048*/ 	.byte	0x02, 0x4a
	.zero		1
	.zero		1


	//----- nvinfo : EIATTR_EXIT_INSTR_OFFSETS
	.align		4
        /*004c*/ 	.byte	0x04, 0x1c
        /*004e*/ 	.short	(.L_62 - .L_61)


	//   ....[0]....
.L_61:
        /*0050*/ 	.word	0x00000680


	//   ....[1]....
        /*0054*/ 	.word	0x000006b0


	//   ....[2]....
        /*0058*/ 	.word	0x00001300


	//----- nvinfo : EIATTR_CRS_STACK_SIZE
	.align		4
.L_62:
        /*005c*/ 	.byte	0x04, 0x1e
        /*005e*/ 	.short	(.L_64 - .L_63)
.L_63:
        /*0060*/ 	.word	0x00000000


	//----- nvinfo : EIATTR_CBANK_PARAM_SIZE
	.align		4
.L_64:
        /*0064*/ 	.byte	0x03, 0x19
        /*0066*/ 	.short	0x0010


	//----- nvinfo : EIATTR_PARAM_CBANK
	.align		4
        /*0068*/ 	.byte	0x04, 0x0a
        /*006a*/ 	.short	(.L_66 - .L_65)
	.align		4
.L_65:
        /*006c*/ 	.word	index@(.nv.constant0._Z8subtractPdii)
        /*0070*/ 	.short	0x0380
        /*0072*/ 	.short	0x0010


	//----- nvinfo : EIATTR_SW_WAR
	.align		4
.L_66:
        /*0074*/ 	.byte	0x04, 0x36
        /*0076*/ 	.short	(.L_68 - .L_67)
.L_67:
        /*0078*/ 	.word	0x00000008
.L_68:


//--------------------- .nv.info._Z6dividePdii    --------------------------
	.section	.nv.info._Z6dividePdii,"",@"SHT_CUDA_INFO"
	.sectionflags	@""
	.align	4


	//----- nvinfo : EIATTR_CUDA_API_VERSION
	.align		4
        /*0000*/ 	.byte	0x04, 0x37
        /*0002*/ 	.short	(.L_70 - .L_69)
.L_69:
        /*0004*/ 	.word	0x00000082


	//----- nvinfo : EIATTR_KPARAM_INFO
	.align		4
.L_70:
        /*0008*/ 	.byte	0x04, 0x17
        /*000a*/ 	.short	(.L_72 - .L_71)
.L_71:
        /*000c*/ 	.word	0x00000000
        /*0010*/ 	.short	0x0002
        /*0012*/ 	.short	0x000c
        /*0014*/ 	.byte	0x00, 0xf0, 0x11, 0x00


	//----- nvinfo : EIATTR_KPARAM_INFO
	.align		4
.L_72:
        /*0018*/ 	.byte	0x04, 0x17
        /*001a*/ 	.short	(.L_74 - .L_73)
.L_73:
        /*001c*/ 	.word	0x00000000
        /*0020*/ 	.short	0x0001
        /*0022*/ 	.short	0x0008
        /*0024*/ 	.byte	0x00, 0xf0, 0x11, 0x00


	//----- nvinfo : EIATTR_KPARAM_INFO
	.align		4
.L_74:
        /*0028*/ 	.byte	0x04, 0x17
        /*002a*/ 	.short	(.L_76 - .L_75)
.L_75:
        /*002c*/ 	.word	0x00000000
        /*0030*/ 	.short	0x0000
        /*0032*/ 	.short	0x0000
        /*0034*/ 	.byte	0x00, 0xf5, 0x21, 0x00


	//----- nvinfo : EIATTR_SPARSE_MMA_MASK
	.align		4
.L_76:
        /*0038*/ 	.byte	0x03, 0x50
        /*003a*/ 	.short	0x0000


	//----- nvinfo : EIATTR_MAXREG_COUNT
	.align		4
        /*003c*/ 	.byte	0x03, 0x1b
        /*003e*/ 	.short	0x00ff


	//----- nvinfo : EIATTR_MERCURY_ISA_VERSION
	.align		4
        /*0040*/ 	.byte	0x03, 0x5f
        /*0042*/ 	.short	0x0101


	//----- nvinfo : EIATTR_VRC_CTA_INIT_COUNT
	.align		4
        /*0044*/ 	.byte	0x02, 0x4a
	.zero		1
	.zero		1


	//----- nvinfo : EIATTR_EXIT_INSTR_OFFSETS
	.align		4
        /*0048*/ 	.byte	0x04, 0x1c
        /*004a*/ 	.short	(.L_78 - .L_77)


	//   ....[0]....
.L_77:
        /*004c*/ 	.word	0x00000030


	//   ....[1]....
        /*0050*/ 	.word	0x000012a0


	//   ....[2]....
        /*0054*/ 	.word	0x00001ac0


	//   ....[3]....
        /*0058*/ 	.word	0x00001f10


	//   ....[4]....
        /*005c*/ 	.word	0x000020c0


	//----- nvinfo : EIATTR_CRS_STACK_SIZE
	.align		4
.L_78:
        /*0060*/ 	.byte	0x04, 0x1e
        /*0062*/ 	.short	(.L_80 - .L_79)
.L_79:
        /*0064*/ 	.word	0x00000000


	//----- nvinfo : EIATTR_CBANK_PARAM_SIZE
	.align		4
.L_80:
        /*0068*/ 	.byte	0x03, 0x19
        /*006a*/ 	.short	0x0010


	//----- nvinfo : EIATTR_PARAM_CBANK
	.align		4
        /*006c*/ 	.byte	0x04, 0x0a
        /*006e*/ 	.short	(.L_82 - .L_81)
	.align		4
.L_81:
        /*0070*/ 	.word	index@(.nv.constant0._Z6dividePdii)
        /*0074*/ 	.short	0x0380
        /*0076*/ 	.short	0x0010


	//----- nvinfo : EIATTR_SW_WAR
	.align		4
.L_82:
        /*0078*/ 	.byte	0x04, 0x36
        /*007a*/ 	.short	(.L_84 - .L_83)
.L_83:
        /*007c*/ 	.word	0x00000008
.L_84:


//--------------------- .nv.callgraph             --------------------------
	.section	.nv.callgraph,"",@"SHT_CUDA_CALLGRAPH"
	.align	4
	.sectionentsize	8
	.align		4
        /*0000*/ 	.word	0x00000000
	.align		4
        /*0004*/ 	.word	0xffffffff
	.align		4
        /*0008*/ 	.word	index@(_Z5startv)
	.align		4
        /*000c*/ 	.word	index@(vprintf)
	.align		4
        /*0010*/ 	.word	0x00000000
	.align		4
        /*0014*/ 	.word	0xfffffffe
	.align		4
        /*0018*/ 	.word	0x00000000
	.align		4
        /*001c*/ 	.word	0xfffffffd
	.align		4
        /*0020*/ 	.word	0x00000000
	.align		4
        /*0024*/ 	.word	0xfffffffc


//--------------------- .nv.constant4             --------------------------
	.section	.nv.constant4,"a",@progbits
	.align	8
	.align		8
.nv.constant4:
        /*0000*/ 	.dword	vprintf
	.align		8
        /*0008*/ 	.dword	$str


//--------------------- .text._Z5startv           --------------------------
	.section	.text._Z5startv,"ax",@progbits
	.align	128
        .global         _Z5startv
        .type           _Z5startv,@function
        .size           _Z5startv,(.L_x_93 - _Z5startv)
        .other          _Z5startv,@"STO_CUDA_ENTRY STV_DEFAULT"
_Z5startv:
.text._Z5startv:
[----:B------:R-:W0:Y:S01]  /*0000*/  LDC R1, c[0x0][0x37c] ;  /* 0x0000df00ff017b82 */ /* 0x000e220000000800 */
[----:B------:R-:W-:Y:S01]  /*0010*/  MOV R0, 0x0 ;  /* 0x0000000000007802 */ /* 0x000fe20000000f00 */
[----:B------:R-:W1:Y:S01]  /*0020*/  LDCU.64 UR4, c[0x4][0x8] ;  /* 0x01000100ff0477ac */ /* 0x000e620008000a00 */
[----:B------:R-:W-:-:S05]  /*0030*/  CS2R R6, SRZ ;  /* 0x0000000000067805 */ /* 0x000fca000001ff00 */
[----:B------:R2:W3:Y:S01]  /*0040*/  LDC.64 R2, c[0x4][R0] ;  /* 0x0100000000027b82 */ /* 0x0004e20000000a00 */
[----:B-1----:R-:W-:Y:S02]  /*0050*/  IMAD.U32 R4, RZ, RZ, UR4 ;  /* 0x00000004ff047e24 */ /* 0x002fe4000f8e00ff */
[----:B--2---:R-:W-:-:S07]  /*0060*/  IMAD.U32 R5, RZ, RZ, UR5 ;  /* 0x00000005ff057e24 */ /* 0x004fce000f8e00ff */
[----:B------:R-:W-:-:S07]  /*0070*/  LEPC R20, `(.L_x_0) ;  /* 0x000000001014794e */ /* 0x000fce0000000000 */
[----:B0--3--:R-:W-:Y:S05]  /*0080*/  CALL.ABS.NOINC R2 ;  /* 0x0000000002007343 */ /* 0x009fea0003c00000 */
.L_x_0:
[----:B------:R-:W-:Y:S05]  /*0090*/  EXIT ;  /* 0x000000000000794d */ /* 0x000fea0003800000 */
.L_x_1:
[----:B------:R-:W-:-:S00]  /*00a0*/  BRA `(.L_x_1) ;  /* 0xfffffffc00fc7947 */ /* 0x000fc0000383ffff */
[----:B------:R-:W-:-:S00]  /*00b0*/  NOP ;  /* 0x0000000000007918 */ /* 0x000fc00000000000 */
        /* <DEDUP_REMOVED lines=12> */
.L_x_93:


//--------------------- .text._Z5solvePdii        --------------------------
	.section	.text._Z5solvePdii,"ax",@progbits
	.align	128
        .global         _Z5solvePdii
        .type           _Z5solvePdii,@function
        .size           _Z5solvePdii,(.L_x_94 - _Z5solvePdii)
        .other          _Z5solvePdii,@"STO_CUDA_ENTRY STV_DEFAULT"
_Z5solvePdii:
.text._Z5solvePdii:
[----:B------:R-:W-:Y:S01]  /*0000*/  LDC R1, c[0x0][0x37c] ;  /* 0x0000df00ff017b82 */ /* 0x000fe20000000800 */
[----:B------:R-:W0:Y:S01]  /*0010*/  LDCU UR7, c[0x0][0x388] ;  /* 0x00007100ff0777ac */ /* 0x000e220008000800 */
[----:B------:R-:W1:Y:S01]  /*0020*/  LDCU UR9, c[0x0][0x360] ;  /* 0x00006c00ff0977ac */ /* 0x000e620008000800 */
[----:B0-----:R-:W-:-:S06]  /*0030*/  UISETP.GE.AND UP0, UPT, UR7, 0x1, UPT ;  /* 0x000000010700788c */ /* 0x001fcc000bf06270 */
[----:B------:R-:W-:-:S13]  /*0040*/  PLOP3.LUT P0, PT, PT, PT, UP0, 0x80, 0x8 ;  /* 0x000000000008781c */ /* 0x000fda0003f0f008 */
[----:B-1----:R-:W-:Y:S05]  /*0050*/  @!P0 EXIT ;  /* 0x000000000000894d */ /* 0x002fea0003800000 */
[----:B------:R-:W0:Y:S01]  /*0060*/  S2R R23, SR_TID.X ;  /* 0x0000000000177919 */ /* 0x000e220000002100 */
[----:B------:R-:W1:Y:S01]  /*0070*/  LDC R11, c[0x0][0x370] ;  /* 0x0000dc00ff0b7b82 */ /* 0x000e620000000800 */
[----:B------:R-:W2:Y:S01]  /*0080*/  LDCU UR8, c[0x0][0x38c] ;  /* 0x00007180ff0877ac */ /* 0x000ea20008000800 */
[----:B------:R-:W0:Y:S01]  /*0090*/  S2R R24, SR_CTAID.X ;  /* 0x0000000000187919 */ /* 0x000e220000002500 */
[----:B------:R-:W3:Y:S01]  /*00a0*/  LDCU.64 UR4, c[0x0][0x380] ;  /* 0x00007000ff0477ac */ /* 0x000ee20008000a00 */
[----:B------:R-:W-:Y:S01]  /*00b0*/  UISETP.GE.U32.AND UP0, UPT, UR7, 0x8, UPT ;  /* 0x000000080700788c */ /* 0x000fe2000bf06070 */
[----:B------:R-:W4:Y:S01]  /*00c0*/  LDCU.64 UR10, c[0x0][0x358] ;  /* 0x00006b00ff0a77ac */ /* 0x000f220008000a00 */
[----:B--2---:R-:W-:-:S04]  /*00d0*/  UIMAD UR6, UR8, 0xfa1, URZ ;  /* 0x00000fa1080678a4 */ /* 0x004fc8000f8e02ff */
[----:B---3--:R-:W-:Y:S01]  /*00e0*/  UIMAD.WIDE UR4, UR6, 0x8, UR4 ;  /* 0x00000008060478a5 */ /* 0x008fe2000f8e0204 */
[----:B-1----:R-:W-:Y:S02]  /*00f0*/  IMAD R3, R11, UR9, RZ ;  /* 0x000000090b037c24 */ /* 0x002fe4000f8e02ff */
[----:B0-----:R-:W-:Y:S01]  /*0100*/  IMAD R21, R24, UR9, R23 ;  /* 0x0000000918157c24 */ /* 0x001fe2000f8e0217 */
[----:B----4-:R-:W-:Y:S08]  /*0110*/  BRA.U !UP0, `(.L_x_2) ;  /* 0x00000009087c7547 */ /* 0x010ff0000b800000 */
[CC--:B------:R-:W-:Y:S01]  /*0120*/  LEA R2, R11.reuse, R24.reuse, 0x1 ;  /* 0x000000180b027211 */ /* 0x0c0fe200078e08ff */
[C-C-:B------:R-:W-:Y:S01]  /*0130*/  IMAD R4, R11.reuse, 0x3, R24.reuse ;  /* 0x000000030b047824 */ /* 0x140fe200078e0218 */
[C---:B------:R-:W-:Y:S01]  /*0140*/  LEA R5, R11.reuse, R24, 0x2 ;  /* 0x000000180b057211 */ /* 0x040fe200078e10ff */
[C-C-:B------:R-:W-:Y:S01]  /*0150*/  IMAD R7, R11.reuse, 0x5, R24.reuse ;  /* 0x000000050b077824 */ /* 0x140fe200078e0218 */
[----:B------:R-:W-:Y:S01]  /*0160*/  ULOP3.LUT UR6, UR7, 0x7ffffff8, URZ, 0xc0, !UPT ;  /* 0x7ffffff807067892 */ /* 0x000fe2000f8ec0ff */
[C-C-:B------:R-:W-:Y:S01]  /*0170*/  IMAD R8, R11.reuse, 0x6, R24.reuse ;  /* 0x000000060b087824 */ /* 0x140fe200078e0218 */
[----:B------:R-:W0:Y:S01]  /*0180*/  LDCU UR7, c[0x0][0x38c] ;  /* 0x00007180ff0777ac */ /* 0x000e220008000800 */
[----:B------:R-:W-:Y:S01]  /*0190*/  IMAD R9, R11, 0x7, R24 ;  /* 0x000000070b097824 */ /* 0x000fe200078e0218 */
[----:B------:R-:W-:Y:S01]  /*01a0*/  IADD3 R24, PT, PT, R24, R11, RZ ;  /* 0x0000000b18187210 */ /* 0x000fe20007ffe0ff */
[----:B------:R-:W-:Y:S01]  /*01b0*/  IMAD R15, R23, 0xfa1, RZ ;  /* 0x00000fa1170f7824 */ /* 0x000fe200078e02ff */
[----:B------:R-:W-:Y:S01]  /*01c0*/  UIADD3 UR6, UPT, UPT, -UR6, URZ, URZ ;  /* 0x000000ff06067290 */ /* 0x000fe2000fffe1ff */
[----:B------:R-:W-:-:S02]  /*01d0*/  IMAD R2, R2, UR9, RZ ;  /* 0x0000000902027c24 */ /* 0x000fc4000f8e02ff */
[----:B------:R-:W-:Y:S02]  /*01e0*/  IMAD R6, R4, UR9, RZ ;  /* 0x0000000904067c24 */ /* 0x000fe4000f8e02ff */
[----:B------:R-:W-:Y:S01]  /*01f0*/  IMAD R10, R5, UR9, RZ ;  /* 0x00000009050a7c24 */ /* 0x000fe2000f8e02ff */
[-C--:B------:R-:W-:Y:S01]  /*0200*/  IADD3 R19, PT, PT, R2, R23.reuse, RZ ;  /* 0x0000001702137210 */ /* 0x080fe20007ffe0ff */
[----:B------:R-:W-:Y:S01]  /*0210*/  IMAD R14, R7, UR9, RZ ;  /* 0x00000009070e7c24 */ /* 0x000fe2000f8e02ff */
[-C--:B------:R-:W-:Y:S01]  /*0220*/  IADD3 R4, PT, PT, R6, R23.reuse, RZ ;  /* 0x0000001706047210 */ /* 0x080fe20007ffe0ff */
[----:B------:R-:W-:Y:S01]  /*0230*/  IMAD R18, R8, UR9, RZ ;  /* 0x0000000908127c24 */ /* 0x000fe2000f8e02ff */
[-C--:B------:R-:W-:Y:S01]  /*0240*/  IADD3 R8, PT, PT, R10, R23.reuse, RZ ;  /* 0x000000170a087210 */ /* 0x080fe20007ffe0ff */
[----:B------:R-:W-:Y:S01]  /*0250*/  IMAD R22, R9, UR9, RZ ;  /* 0x0000000909167c24 */ /* 0x000fe2000f8e02ff */
[----:B------:R-:W-:Y:S01]  /*0260*/  IADD3 R12, PT, PT, R14, R23, RZ ;  /* 0x000000170e0c7210 */ /* 0x000fe20007ffe0ff */
[----:B------:R-:W-:-:S02]  /*0270*/  IMAD R24, R24, UR9, R23 ;  /* 0x0000000918187c24 */ /* 0x000fc4000f8e0217 */
[--C-:B------:R-:W-:Y:S01]  /*0280*/  IMAD R17, R2, 0xfa1, R15.reuse ;  /* 0x00000fa102117824 */ /* 0x100fe200078e020f */
[----:B------:R-:W-:Y:S01]  /*0290*/  IADD3 R20, PT, PT, R22, R23, RZ ;  /* 0x0000001716147210 */ /* 0x000fe20007ffe0ff */
[--C-:B------:R-:W-:Y:S02]  /*02a0*/  IMAD R7, R6, 0xfa1, R15.reuse ;  /* 0x00000fa106077824 */ /* 0x100fe400078e020f */
[--C-:B------:R-:W-:Y:S01]  /*02b0*/  IMAD R9, R10, 0xfa1, R15.reuse ;  /* 0x00000fa10a097824 */ /* 0x100fe200078e020f */
[----:B------:R-:W-:Y:S01]  /*02c0*/  IADD3 R6, PT, PT, R17, UR8, RZ ;  /* 0x0000000811067c10 */ /* 0x000fe2000fffe0ff */
[--C-:B------:R-:W-:Y:S01]  /*02d0*/  IMAD R11, R14, 0xfa1, R15.reuse ;  /* 0x00000fa10e0b7824 */ /* 0x100fe200078e020f */
[----:B------:R-:W-:Y:S01]  /*02e0*/  IADD3 R10, PT, PT, R7, UR8, RZ ;  /* 0x00000008070a7c10 */ /* 0x000fe2000fffe0ff */
[----:B------:R-:W-:Y:S01]  /*02f0*/  IMAD R13, R18, 0xfa1, R15 ;  /* 0x00000fa1120d7824 */ /* 0x000fe200078e020f */
[----:B------:R-:W-:Y:S01]  /*0300*/  IADD3 R14, PT, PT, R9, UR8, RZ ;  /* 0x00000008090e7c10 */ /* 0x000fe2000fffe0ff */
[----:B------:R-:W-:-:S02]  /*0310*/  IMAD R0, R21, 0xfa1, RZ ;  /* 0x00000fa115007824 */ /* 0x000fc400078e02ff */
[----:B------:R-:W-:Y:S02]  /*0320*/  IMAD R15, R22, 0xfa1, R15 ;  /* 0x00000fa1160f7824 */ /* 0x000fe400078e020f */
[----:B------:R-:W-:Y:S01]  /*0330*/  IMAD R36, R24, 0xfa1, RZ ;  /* 0x00000fa118247824 */ /* 0x000fe200078e02ff */
[----:B------:R-:W-:Y:S01]  /*0340*/  IADD3 R2, PT, PT, R0, UR8, RZ ;  /* 0x0000000800027c10 */ /* 0x000fe2000fffe0ff */
[----:B------:R-:W-:Y:S01]  /*0350*/  IMAD.IADD R16, R18, 0x1, R23 ;  /* 0x0000000112107824 */ /* 0x000fe200078e0217 */
[----:B------:R-:W-:Y:S01]  /*0360*/  IADD3 R18, PT, PT, R11, UR8, RZ ;  /* 0x000000080b127c10 */ /* 0x000fe2000fffe0ff */
[----:B------:R-:W-:Y:S01]  /*0370*/  VIADD R22, R13, UR8 ;  /* 0x000000080d167c36 */ /* 0x000fe20008000000 */
[----:B------:R-:W-:Y:S02]  /*0380*/  IADD3 R34, PT, PT, R15, UR8, RZ ;  /* 0x000000080f227c10 */ /* 0x000fe4000fffe0ff */
[----:B0-----:R-:W-:-:S07]  /*0390*/  IADD3 R5, PT, PT, R36, UR8, RZ ;  /* 0x0000000824057c10 */ /* 0x001fce000fffe0ff */
.L_x_3:
[----:B------:R-:W-:Y:S01]  /*03a0*/  UMOV UR8, UR7 ;  /* 0x0000000700087c82 */ /* 0x000fe20008000000 */
[----:B------:R-:W-:Y:S02]  /*03b0*/  MOV R32, UR4 ;  /* 0x0000000400207c02 */ /* 0x000fe40008000f00 */
[----:B------:R-:W-:Y:S02]  /*03c0*/  ISETP.GE.AND P0, PT, R21, UR8, PT ;  /* 0x0000000815007c0c */ /* 0x000fe4000bf06270 */
[----:B------:R-:W-:-:S11]  /*03d0*/  MOV R33, UR5 ;  /* 0x0000000500217c02 */ /* 0x000fd60008000f00 */
[----:B0-----:R-:W0:Y:S01]  /*03e0*/  @!P0 LDC.64 R28, c[0x0][0x380] ;  /* 0x0000e000ff1c8b82 */ /* 0x001e220000000a00 */
[----:B------:R-:W2:Y:S01]  /*03f0*/  @!P0 LDG.E.64 R32, desc[UR10][R32.64+0x7d00] ;  /* 0x007d000a20208981 */ /* 0x000ea2000c1e1b00 */
[----:B0-----:R-:W-:-:S04]  /*0400*/  @!P0 IMAD.WIDE R30, R2, 0x8, R28 ;  /* 0x00000008021e8825 */ /* 0x001fc800078e021c */
[----:B------:R-:W-:Y:S02]  /*0410*/  @!P0 IMAD.WIDE R28, R0, 0x8, R28 ;  /* 0x00000008001c8825 */ /* 0x000fe400078e021c */
[----:B------:R-:W2:Y:S04]  /*0420*/  @!P0 LDG.E.64 R30, desc[UR10][R30.64] ;  /* 0x0000000a1e1e8981 */ /* 0x000ea8000c1e1b00 */
[----:B------:R-:W2:Y:S01]  /*0430*/  @!P0 LDG.E.64 R26, desc[UR10][R28.64+0x7d00] ;  /* 0x007d000a1c1a8981 */ /* 0x000ea2000c1e1b00 */
[----:B------:R-:W-:Y:S01]  /*0440*/  ISETP.GE.AND P1, PT, R24, UR8, PT ;  /* 0x0000000818007c0c */ /* 0x000fe2000bf26270 */
[----:B--2---:R-:W-:-:S12]  /*0450*/  @!P0 DFMA R30, -R32, R30, R26 ;  /* 0x0000001e201e822b */ /* 0x004fd8000000011a */
[----:B------:R-:W0:Y:S01]  /*0460*/  @!P1 LDC.64 R26, c[0x0][0x380] ;  /* 0x0000e000ff1a9b82 */ /* 0x000e220000000a00 */
[----:B------:R-:W-:Y:S02]  /*0470*/  MOV R32, UR4 ;  /* 0x0000000400207c02 */ /* 0x000fe40008000f00 */
[----:B------:R-:W-:Y:S01]  /*0480*/  MOV R33, UR5 ;  /* 0x0000000500217c02 */ /* 0x000fe20008000f00 */
[----:B------:R0:W-:Y:S05]  /*0490*/  @!P0 STG.E.64 desc[UR10][R28.64+0x7d00], R30 ;  /* 0x007d001e1c008986 */ /* 0x0001ea000c101b0a */
        /* <DEDUP_REMOVED lines=8> */
[----:B------:R1:W-:Y:S02]  /*0520*/  @!P1 STG.E.64 desc[UR10][R26.64+0x7d00], R32 ;  /* 0x007d00201a009986 */ /* 0x0003e4000c101b0a */
[----:B-1----:R-:W-:Y:S01]  /*0530*/  IMAD.U32 R32, RZ, RZ, UR4 ;  /* 0x00000004ff207e24 */ /* 0x002fe2000f8e00ff */
[----:B------:R-:W-:Y:S01]  /*0540*/  MOV R33, UR5 ;  /* 0x0000000500217c02 */ /* 0x000fe20008000f00 */
[----:B0-----:R-:W-:-:S05]  /*0550*/  @!P0 IMAD.WIDE R30, R6, 0x8, R28 ;  /* 0x00000008061e8825 */ /* 0x001fca00078e021c */
[----:B------:R-:W2:Y:S01]  /*0560*/  @!P0 LDG.E.64 R32, desc[UR10][R32.64+0x7d00] ;  /* 0x007d000a20208981 */ /* 0x000ea2000c1e1b00 */
[----:B------:R-:W-:-:S03]  /*0570*/  @!P0 IMAD.WIDE R28, R17, 0x8, R28 ;  /* 0x00000008111c8825 */ /* 0x000fc600078e021c */
        /* <DEDUP_REMOVED lines=17> */
[----:B-1----:R-:W-:Y:S02]  /*0690*/  MOV R32, UR4 ;  /* 0x0000000400207c02 */ /* 0x002fe40008000f00 */
        /* <DEDUP_REMOVED lines=9> */
[----:B------:R-:W-:Y:S01]  /*0730*/  MOV R32, UR4 ;  /* 0x0000000400207c02 */ /* 0x000fe20008000f00 */
[----:B------:R-:W-:Y:S01]  /*0740*/  IMAD.U32 R33, RZ, RZ, UR5 ;  /* 0x00000005ff217e24 */ /* 0x000fe2000f8e00ff */
        /* <DEDUP_REMOVED lines=28> */
[----:B------:R-:W-:Y:S01]  /*0910*/  UIADD3 UR6, UPT, UPT, UR6, 0x8, URZ ;  /* 0x0000000806067890 */ /* 0x000fe2000fffe0ff */
[----:B------:R-:W-:-:S03]  /*0920*/  IADD3 R21, PT, PT, R3, R21, R3 ;  /* 0x0000001503157210 */ /* 0x000fc60007ffe003 */
[----:B------:R-:W-:Y:S01]  /*0930*/  UISETP.NE.AND UP0, UPT, UR6, URZ, UPT ;  /* 0x000000ff0600728c */ /* 0x000fe2000bf05270 */
[C---:B------:R-:W-:Y:S01]  /*0940*/  IADD3 R21, PT, PT, R3.reuse, R21, R3 ;  /* 0x0000001503157210 */ /* 0x040fe20007ffe003 */
[C---:B------:R-:W-:Y:S01]  /*0950*/  IMAD R8, R3.reuse, 0x8, R8 ;  /* 0x0000000803087824 */ /* 0x040fe200078e0208 */
[C---:B------:R-:W-:Y:S01]  /*0960*/  LEA R19, R3.reuse, R19, 0x3 ;  /* 0x0000001303137211 */ /* 0x040fe200078e18ff */
        /* <DEDUP_REMOVED lines=10> */
[----:B------:R-:W-:-:S02]  /*0a10*/  IMAD R6, R3, 0x7d08, R6 ;  /* 0x00007d0803067824 */ /* 0x000fc400078e0206 */
[C---:B------:R-:W-:Y:S02]  /*0a20*/  IMAD R7, R3.reuse, 0x7d08, R7 ;  /* 0x00007d0803077824 */ /* 0x040fe400078e0207 */
[C---:B------:R-:W-:Y:S02]  /*0a30*/  IMAD R10, R3.reuse, 0x7d08, R10 ;  /* 0x00007d08030a7824 */ /* 0x040fe400078e020a */
[C---:B------:R-:W-:Y:S02]  /*0a40*/  IMAD R9, R3.reuse, 0x7d08, R9 ;  /* 0x00007d0803097824 */ /* 0x040fe400078e0209 */
[C---:B------:R-:W-:Y:S02]  /*0a50*/  IMAD R14, R3.reuse, 0x7d08, R14 ;  /* 0x00007d08030e7824 */ /* 0x040fe400078e020e */
[C---:B------:R-:W-:Y:S02]  /*0a60*/  IMAD R11, R3.reuse, 0x7d08, R11 ;  /* 0x00007d08030b7824 */ /* 0x040fe400078e020b */
[----:B------:R-:W-:-:S02]  /*0a70*/  IMAD R18, R3, 0x7d08, R18 ;  /* 0x00007d0803127824 */ /* 0x000fc400078e0212 */
[C---:B------:R-:W-:Y:S02]  /*0a80*/  IMAD R13, R3.reuse, 0x7d08, R13 ;  /* 0x00007d08030d7824 */ /* 0x040fe400078e020d */
[C---:B------:R-:W-:Y:S02]  /*0a90*/  IMAD R22, R3.reuse, 0x7d08, R22 ;  /* 0x00007d0803167824 */ /* 0x040fe400078e0216 */
[C---:B------:R-:W-:Y:S02]  /*0aa0*/  IMAD R15, R3.reuse, 0x7d08, R15 ;  /* 0x00007d08030f7824 */ /* 0x040fe400078e020f */
[----:B------:R-:W-:Y:S01]  /*0ab0*/  IMAD R34, R3, 0x7d08, R34 ;  /* 0x00007d0803227824 */ /* 0x000fe200078e0222 */
[----:B--2---:R-:W-:-:S07]  /*0ac0*/  @!P1 DFMA R30, -R28, R30, R32 ;  /* 0x0000001e1c1e922b */ /* 0x004fce0000000120 */
[----:B------:R0:W-:Y:S01]  /*0ad0*/  @!P1 STG.E.64 desc[UR10][R26.64+0x7d00], R30 ;  /* 0x007d001e1a009986 */ /* 0x0001e2000c101b0a */
[----:B------:R-:W-:-:S04]  /*0ae0*/  IADD3 R32, PT, PT, R3, R21, R3 ;  /* 0x0000001503207210 */ /* 0x000fc80007ffe003 */
[----:B------:R-:W-:Y:S01]  /*0af0*/  IADD3 R21, PT, PT, R3, R32, R3 ;  /* 0x0000002003157210 */ /* 0x000fe20007ffe003 */
[----:B------:R-:W-:Y:S06]  /*0b00*/  BRA.U UP0, `(.L_x_3) ;  /* 0xfffffff900247547 */ /* 0x000fec000b83ffff */
.L_x_2:
[----:B------:R-:W1:Y:S02]  /*0b10*/  LDC R0, c[0x0][0x388] ;  /* 0x0000e200ff007b82 */ /* 0x000e640000000800 */
[----:B-1----:R-:W-:-:S13]  /*0b20*/  LOP3.LUT P0, R4, R0, 0x7, RZ, 0xc0, !PT ;  /* 0x0000000700047812 */ /* 0x002fda000780c0ff */
[----:B------:R-:W-:Y:S05]  /*0b30*/  @!P0 EXIT ;  /* 0x000000000000894d */ /* 0x000fea0003800000 */
[----:B------:R-:W-:Y:S02]  /*0b40*/  ISETP.GE.U32.AND P1, PT, R4, 0x4, PT ;  /* 0x000000040400780c */ /* 0x000fe40003f26070 */
[----:B------:R-:W-:-:S04]  /*0b50*/  LOP3.LUT R2, R0, 0x3, RZ, 0xc0, !PT ;  /* 0x0000000300027812 */ /* 0x000fc800078ec0ff */
[----:B------:R-:W-:-:S07]  /*0b60*/  ISETP.NE.AND P0, PT, R2, RZ, PT ;  /* 0x000000ff0200720c */ /* 0x000fce0003f05270 */
[----:B------:R-:W-:Y:S06]  /*0b70*/  @!P1 BRA `(.L_x_4) ;  /* 0x0000000000d89947 */ /* 0x000fec0003800000 */
[----:B------:R-:W-:Y:S01]  /*0b80*/  ISETP.GE.AND P2, PT, R21, UR8, PT ;  /* 0x0000000815007c0c */ /* 0x000fe2000bf46270 */
[----:B------:R-:W-:Y:S01]  /*0b90*/  IMAD.U32 R7, RZ, RZ, UR5 ;  /* 0x00000005ff077e24 */ /* 0x000fe2000f8e00ff */
[----:B------:R-:W-:-:S11]  /*0ba0*/  MOV R6, UR4 ;  /* 0x0000000400067c02 */ /* 0x000fd60008000f00 */
[----:B------:R-:W1:Y:S01]  /*0bb0*/  @!P2 LDC.64 R8, c[0x0][0x380] ;  /* 0x0000e000ff08ab82 */ /* 0x000e620000000a00 */
[----:B------:R-:W-:Y:S01]  /*0bc0*/  @!P2 IMAD R5, R21, 0xfa1, RZ ;  /* 0x00000fa11505a824 */ /* 0x000fe200078e02ff */
[----:B------:R-:W2:Y:S04]  /*0bd0*/  @!P2 LDG.E.64 R6, desc[UR10][R6.64+0x7d00] ;  /* 0x007d000a0606a981 */ /* 0x000ea8000c1e1b00 */
[C---:B------:R-:W-:Y:S01]  /*0be0*/  @!P2 IADD3 R11, PT, PT, R5.reuse, UR8, RZ ;  /* 0x00000008050bac10 */ /* 0x040fe2000fffe0ff */
[----:B-1----:R-:W-:-:S04]  /*0bf0*/  @!P2 IMAD.WIDE R4, R5, 0x8, R8 ;  /* 0x000000080504a825 */ /* 0x002fc800078e0208 */
[----:B------:R-:W-:Y:S02]  /*0c00*/  @!P2 IMAD.WIDE R8, R11, 0x8, R8 ;  /* 0x000000080b08a825 */ /* 0x000fe400078e0208 */
[----:B------:R-:W2:Y:S04]  /*0c10*/  @!P2 LDG.E.64 R10, desc[UR10][R4.64+0x7d00] ;  /* 0x007d000a040aa981 */ /* 0x000ea8000c1e1b00 */
[----:B------:R-:W2:Y:S01]  /*0c20*/  @!P2 LDG.E.64 R8, desc[UR10][R8.64] ;  /* 0x0000000a0808a981 */ /* 0x000ea2000c1e1b00 */
[----:B------:R-:W-:-:S04]  /*0c30*/  IADD3 R16, PT, PT, R21, R3, RZ ;  /* 0x0000000315107210 */ /* 0x000fc80007ffe0ff */
[----:B------:R-:W-:-:S13]  /*0c40*/  ISETP.GE.AND P1, PT, R16, UR8, PT ;  /* 0x0000000810007c0c */ /* 0x000fda000bf26270 */
[----:B------:R-:W1:Y:S01]  /*0c50*/  @!P1 LDC.64 R14, c[0x0][0x380] ;  /* 0x0000e000ff0e9b82 */ /* 0x000e620000000a00 */
[----:B------:R-:W-:-:S05]  /*0c60*/  @!P1 IMAD R17, R16, 0xfa1, RZ ;  /* 0x00000fa110119824 */ /* 0x000fca00078e02ff */
[----:B------:R-:W-:Y:S02]  /*0c70*/  @!P1 IADD3 R13, PT, PT, R17, UR8, RZ ;  /* 0x00000008110d9c10 */ /* 0x000fe4000fffe0ff */
[----:B------:R-:W-:Y:S02]  /*0c80*/  MOV R18, UR4 ;  /* 0x0000000400127c02 */ /* 0x000fe40008000f00 */
[----:B------:R-:W-:Y:S01]  /*0c90*/  MOV R19, UR5 ;  /* 0x0000000500137c02 */ /* 0x000fe20008000f00 */
[----:B-1----:R-:W-:Y:S01]  /*0ca0*/  @!P1 IMAD.WIDE R12, R13, 0x8, R14 ;  /* 0x000000080d0c9825 */ /* 0x002fe200078e020e */
[----:B--2---:R-:W-:-:S03]  /*0cb0*/  @!P2 DFMA R10, -R6, R8, R10 ;  /* 0x00000008060aa22b */ /* 0x004fc6000000010a */
[----:B------:R-:W-:-:S04]  /*0cc0*/  @!P1 IMAD.WIDE R6, R17, 0x8, R14 ;  /* 0x0000000811069825 */ /* 0x000fc800078e020e */
[----:B------:R1:W-:Y:S04]  /*0cd0*/  @!P2 STG.E.64 desc[UR10][R4.64+0x7d00], R10 ;  /* 0x007d000a0400a986 */ /* 0x0003e8000c101b0a */
[----:B------:R-:W2:Y:S04]  /*0ce0*/  @!P1 LDG.E.64 R8, desc[UR10][R18.64+0x7d00] ;  /* 0x007d000a12089981 */ /* 0x000ea8000c1e1b00 */
[----:B------:R-:W2:Y:S04]  /*0cf0*/  @!P1 LDG.E.64 R12, desc[UR10][R12.64] ;  /* 0x0000000a0c0c9981 */ /* 0x000ea8000c1e1b00 */
[----:B------:R-:W2:Y:S01]  /*0d00*/  @!P1 LDG.E.64 R14, desc[UR10][R6.64+0x7d00] ;  /* 0x007d000a060e9981 */ /* 0x000ea2000c1e1b00 */
[----:B------:R-:W-:-:S04]  /*0d10*/  IADD3 R22, PT, PT, R3, R16, RZ ;  /* 0x0000001003167210 */ /* 0x000fc80007ffe0ff */
[----:B------:R-:W-:-:S13]  /*0d20*/  ISETP.GE.AND P2, PT, R22, UR8, PT ;  /* 0x0000000816007c0c */ /* 0x000fda000bf46270 */
[----:B------:R-:W1:Y:S01]  /*0d30*/  @!P2 LDC.64 R16, c[0x0][0x380] ;  /* 0x0000e000ff10ab82 */ /* 0x000e620000000a00 */
[----:B------:R-:W-:-:S05]  /*0d40*/  @!P2 IMAD R23, R22, 0xfa1, RZ ;  /* 0x00000fa11617a824 */ /* 0x000fca00078e02ff */
[C---:B------:R-:W-:Y:S01]  /*0d50*/  @!P2 IADD3 R25, PT, PT, R23.reuse, UR8, RZ ;  /* 0x000000081719ac10 */ /* 0x040fe2000fffe0ff */
[----:B------:R-:W-:Y:S01]  /*0d60*/  IMAD.U32 R20, RZ, RZ, UR4 ;  /* 0x00000004ff147e24 */ /* 0x000fe2000f8e00ff */
        /* <DEDUP_REMOVED lines=12> */
[----:B------:R-:W-:-:S05]  /*0e30*/  @!P1 IADD3 R25, PT, PT, R23, UR8, RZ ;  /* 0x0000000817199c10 */ /* 0x000fca000fffe0ff */
[----:B-1----:R-:W-:Y:S01]  /*0e40*/  @!P1 IMAD.WIDE R8, R25, 0x8, R16 ;  /* 0x0000000819089825 */ /* 0x002fe200078e0210 */
[----:B--2---:R-:W-:-:S03]  /*0e50*/  @!P2 DFMA R10, -R10, R14, R12 ;  /* 0x0000000e0a0aa22b */ /* 0x004fc6000000010c */
[----:B------:R-:W-:-:S04]  /*0e60*/  @!P1 IMAD.WIDE R12, R23, 0x8, R16 ;  /* 0x00000008170c9825 */ /* 0x000fc800078e0210 */
[----:B------:R1:W-:Y:S04]  /*0e70*/  @!P2 STG.E.64 desc[UR10][R4.64+0x7d00], R10 ;  /* 0x007d000a0400a986 */ /* 0x0003e8000c101b0a */
[----:B------:R-:W2:Y:S04]  /*0e80*/  @!P1 LDG.E.64 R6, desc[UR10][R18.64+0x7d00] ;  /* 0x007d000a12069981 */ /* 0x000ea8000c1e1b00 */
[----:B------:R-:W2:Y:S04]  /*0e90*/  @!P1 LDG.E.64 R8, desc[UR10][R8.64] ;  /* 0x0000000a08089981 */ /* 0x000ea8000c1e1b00 */
[----:B------:R-:W2:Y:S01]  /*0ea0*/  @!P1 LDG.E.64 R14, desc[UR10][R12.64+0x7d00] ;  /* 0x007d000a0c0e9981 */ /* 0x000ea2000c1e1b00 */
[----:B------:R-:W-:Y:S01]  /*0eb0*/  IADD3 R21, PT, PT, R3, R22, RZ ;  /* 0x0000001603157210 */ /* 0x000fe20007ffe0ff */
[----:B--2---:R-:W-:-:S07]  /*0ec0*/  @!P1 DFMA R6, -R6, R8, R14 ;  /* 0x000000080606922b */ /* 0x004fce000000010e */
[----:B------:R1:W-:Y:S04]  /*0ed0*/  @!P1 STG.E.64 desc[UR10][R12.64+0x7d00], R6 ;  /* 0x007d00060c009986 */ /* 0x0003e8000c101b0a */
.L_x_4:
[----:B------:R-:W-:Y:S05]  /*0ee0*/  @!P0 EXIT ;  /* 0x000000000000894d */ /* 0x000fea0003800000 */
[----:B------:R-:W-:Y:S02]  /*0ef0*/  ISETP.NE.AND P0, PT, R2, 0x1, PT ;  /* 0x000000010200780c */ /* 0x000fe40003f05270 */
[----:B------:R-:W-:-:S11]  /*0f00*/  LOP3.LUT R0, R0, 0x1, RZ, 0xc0, !PT ;  /* 0x0000000100007812 */ /* 0x000fd600078ec0ff */
[----:B------:R-:W-:Y:S05]  /*0f10*/  @!P0 BRA `(.L_x_5) ;  /* 0x0000000000708947 */ /* 0x000fea0003800000 */
[----:B------:R-:W-:Y:S02]  /*0f20*/  ISETP.GE.AND P1, PT, R21, UR8, PT ;  /* 0x0000000815007c0c */ /* 0x000fe4000bf26270 */
[----:B------:R-:W-:Y:S02]  /*0f30*/  MOV R14, UR4 ;  /* 0x00000004000e7c02 */ /* 0x000fe40008000f00 */
[----:B------:R-:W-:-:S09]  /*0f40*/  MOV R15, UR5 ;  /* 0x00000005000f7c02 */ /* 0x000fd20008000f00 */
[----:B-1----:R-:W1:Y:S01]  /*0f50*/  @!P1 LDC.64 R6, c[0x0][0x380] ;  /* 0x0000e000ff069b82 */ /* 0x002e620000000a00 */
[----:B------:R-:W-:-:S05]  /*0f60*/  @!P1 IMAD R5, R21, 0xfa1, RZ ;  /* 0x00000fa115059824 */ /* 0x000fca00078e02ff */
[----:B------:R-:W-:-:S05]  /*0f70*/  @!P1 IADD3 R9, PT, PT, R5, UR8, RZ ;  /* 0x0000000805099c10 */ /* 0x000fca000fffe0ff */
[----:B-1----:R-:W-:-:S04]  /*0f80*/  @!P1 IMAD.WIDE R8, R9, 0x8, R6 ;  /* 0x0000000809089825 */ /* 0x002fc800078e0206 */
[----:B------:R-:W-:Y:S02]  /*0f90*/  @!P1 IMAD.WIDE R4, R5, 0x8, R6 ;  /* 0x0000000805049825 */ /* 0x000fe400078e0206 */
[----:B------:R-:W2:Y:S04]  /*0fa0*/  @!P1 LDG.E.64 R6, desc[UR10][R14.64+0x7d00] ;  /* 0x007d000a0e069981 */ /* 0x000ea8000c1e1b00 */
[----:B------:R-:W2:Y:S04]  /*0fb0*/  @!P1 LDG.E.64 R10, desc[UR10][R4.64+0x7d00] ;  /* 0x007d000a040a9981 */ /* 0x000ea8000c1e1b00 */
[----:B------:R-:W2:Y:S01]  /*0fc0*/  @!P1 LDG.E.64 R8, desc[UR10][R8.64] ;  /* 0x0000000a08089981 */ /* 0x000ea2000c1e1b00 */
[----:B------:R-:W-:Y:S01]  /*0fd0*/  IMAD.IADD R2, R21, 0x1, R3 ;  /* 0x0000000115027824 */ /* 0x000fe200078e0203 */
[----:B------:R-:W-:-:S02]  /*0fe0*/  MOV R16, UR4 ;  /* 0x0000000400107c02 */ /* 0x000fc40008000f00 */
[----:B------:R-:W-:Y:S02]  /*0ff0*/  MOV R17, UR5 ;  /* 0x0000000500117c02 */ /* 0x000fe40008000f00 */
[----:B------:R-:W-:-:S13]  /*1000*/  ISETP.GE.AND P0, PT, R2, UR8, PT ;  /* 0x0000000802007c0c */ /* 0x000fda000bf06270 */
[----:B------:R-:W1:Y:S01]  /*1010*/  @!P0 LDC.64 R12, c[0x0][0x380] ;  /* 0x0000e000ff0c8b82 */ /* 0x000e620000000a00 */
[----:B------:R-:W-:-:S05]  /*1020*/  @!P0 IMAD R19, R2, 0xfa1, RZ ;  /* 0x00000fa102138824 */ /* 0x000fca00078e02ff */
[----:B------:R-:W-:Y:S01]  /*1030*/  @!P0 IADD3 R21, PT, PT, R19, UR8, RZ ;  /* 0x0000000813158c10 */ /* 0x000fe2000fffe0ff */
[----:B--2---:R-:W-:-:S04]  /*1040*/  @!P1 DFMA R6, -R6, R8, R10 ;  /* 0x000000080606922b */ /* 0x004fc8000000010a */
[----:B-1----:R-:W-:-:S04]  /*1050*/  @!P0 IMAD.WIDE R10, R21, 0x8, R12 ;  /* 0x00000008150a8825 */ /* 0x002fc800078e020c */
[----:B------:R-:W-:Y:S01]  /*1060*/  @!P0 IMAD.WIDE R12, R19, 0x8, R12 ;  /* 0x00000008130c8825 */ /* 0x000fe200078e020c */
[----:B------:R2:W-:Y:S04]  /*1070*/  @!P1 STG.E.64 desc[UR10][R4.64+0x7d00], R6 ;  /* 0x007d000604009986 */ /* 0x0005e8000c101b0a */
[----:B------:R-:W3:Y:S04]  /*1080*/  @!P0 LDG.E.64 R8, desc[UR10][R16.64+0x7d00] ;  /* 0x007d000a10088981 */ /* 0x000ee8000c1e1b00 */
[----:B------:R-:W3:Y:S04]  /*1090*/  @!P0 LDG.E.64 R10, desc[UR10][R10.64] ;  /* 0x0000000a0a0a8981 */ /* 0x000ee8000c1e1b00 */
[----:B------:R-:W3:Y:S01]  /*10a0*/  @!P0 LDG.E.64 R14, desc[UR10][R12.64+0x7d00] ;  /* 0x007d000a0c0e8981 */ /* 0x000ee2000c1e1b00 */
[----:B------:R-:W-:Y:S01]  /*10b0*/  IADD3 R21, PT, PT, R3, R2, RZ ;  /* 0x0000000203157210 */ /* 0x000fe20007ffe0ff */
[----:B---3--:R-:W-:-:S07]  /*10c0*/  @!P0 DFMA R8, -R8, R10, R14 ;  /* 0x0000000a0808822b */ /* 0x008fce000000010e */
[----:B------:R2:W-:Y:S04]  /*10d0*/  @!P0 STG.E.64 desc[UR10][R12.64+0x7d00], R8 ;  /* 0x007d00080c008986 */ /* 0x0005e8000c101b0a */
.L_x_5:
[----:B------:R-:W-:-:S04]  /*10e0*/  ISETP.GE.AND P0, PT, R21, UR8, PT ;  /* 0x0000000815007c0c */ /* 0x000fc8000bf06270 */
[----:B------:R-:W-:-:S13]  /*10f0*/  ISETP.NE.U32.OR P0, PT, R0, 0x1, P0 ;  /* 0x000000010000780c */ /* 0x000fda0000705470 */
[----:B------:R-:W-:Y:S05]  /*1100*/  @P0 EXIT ;  /* 0x000000000000094d */ /* 0x000fea0003800000 */
[----:B-12---:R-:W1:Y:S01]  /*1110*/  LDC.64 R4, c[0x0][0x380] ;  /* 0x0000e000ff047b82 */ /* 0x006e620000000a00 */
[----:B------:R-:W-:Y:S01]  /*1120*/  IMAD R7, R21, 0xfa1, RZ ;  /* 0x00000fa115077824 */ /* 0x000fe200078e02ff */
[----:B------:R-:W-:Y:S02]  /*1130*/  MOV R10, UR4 ;  /* 0x00000004000a7c02 */ /* 0x000fe40008000f00 */
[----:B------:R-:W-:Y:S02]  /*1140*/  MOV R11, UR5 ;  /* 0x00000005000b7c02 */ /* 0x000fe40008000f00 */
[C---:B------:R-:W-:Y:S01]  /*1150*/  IADD3 R3, PT, PT, R7.reuse, UR8, RZ ;  /* 0x0000000807037c10 */ /* 0x040fe2000fffe0ff */
[----:B-1----:R-:W-:-:S04]  /*1160*/  IMAD.WIDE R6, R7, 0x8, R4 ;  /* 0x0000000807067825 */ /* 0x002fc800078e0204 */
[----:B------:R-:W-:Y:S01]  /*1170*/  IMAD.WIDE R4, R3, 0x8, R4 ;  /* 0x0000000803047825 */ /* 0x000fe200078e0204 */
[----:B------:R-:W2:Y:S04]  /*1180*/  LDG.E.64 R8, desc[UR10][R6.64+0x7d00] ;  /* 0x007d000a06087981 */ /* 0x000ea8000c1e1b00 */
[----:B------:R-:W2:Y:S04]  /*1190*/  LDG.E.64 R2, desc[UR10][R10.64+0x7d00] ;  /* 0x007d000a0a027981 */ /* 0x000ea8000c1e1b00 */
[----:B------:R-:W2:Y:S02]  /*11a0*/  LDG.E.64 R4, desc[UR10][R4.64] ;  /* 0x0000000a04047981 */ /* 0x000ea4000c1e1b00 */
[----:B--2---:R-:W-:-:S07]  /*11b0*/  DFMA R2, -R2, R4, R8 ;  /* 0x000000040202722b */ /* 0x004fce0000000108 */
[----:B------:R-:W-:Y:S01]  /*11c0*/  STG.E.64 desc[UR10][R6.64+0x7d00], R2 ;  /* 0x007d000206007986 */ /* 0x000fe2000c101b0a */
[----:B------:R-:W-:Y:S05]  /*11d0*/  EXIT ;  /* 0x000000000000794d */ /* 0x000fea0003800000 */
.L_x_6:
        /* <DEDUP_REMOVED lines=10> */
.L_x_94:


//--------------------- .text._Z8subtractPdii     --------------------------
	.section	.text._Z8subtractPdii,"ax",@progbits
	.align	128
        .global         _Z8subtractPdii
        .type           _Z8subtractPdii,@function
        .size           _Z8subtractPdii,(.L_x_91 - _Z8subtractPdii)
        .other          _Z8subtractPdii,@"STO_CUDA_ENTRY STV_DEFAULT"
_Z8subtractPdii:
.text._Z8subtractPdii:
[----:B------:R-:W-:Y:S01]  /*0000*/  LDC R1, c[0x0][0x37c] ;  /* 0x0000df00ff017b82 */ /* 0x000fe20000000800 */
[----:B------:R-:W0:Y:S01]  /*0010*/  LDCU UR6, c[0x0][0x360] ;  /* 0x00006c00ff0677ac */ /* 0x000e220008000800 */
[----:B------:R-:W-:Y:S01]  /*0020*/  IMAD.MOV.U32 R2, RZ, RZ, 0x1 ;  /* 0x00000001ff027424 */ /* 0x000fe200078e00ff */
[----:B0-----:R-:W0:Y:S08]  /*0030*/  I2F.F64.U32 R4, UR6 ;  /* 0x0000000600047d12 */ /* 0x001e300008201800 */
[----:B0-----:R-:W0:Y:S02]  /*0040*/  MUFU.RCP64H R3, R5 ;  /* 0x0000000500037308 */ /* 0x001e240000001800 */
[----:B0-----:R-:W-:-:S08]  /*0050*/  DFMA R6, -R4, R2, 1 ;  /* 0x3ff000000406742b */ /* 0x001fd00000000102 */
[----:B------:R-:W-:-:S08]  /*0060*/  DFMA R6, R6, R6, R6 ;  /* 0x000000060606722b */ /* 0x000fd00000000006 */
[----:B------:R-:W-:-:S08]  /*0070*/  DFMA R6, R2, R6, R2 ;  /* 0x000000060206722b */ /* 0x000fd00000000002 */
[----:B------:R-:W-:-:S08]  /*0080*/  DFMA R2, -R4, R6, 1 ;  /* 0x3ff000000402742b */ /* 0x000fd00000000106 */
[----:B------:R-:W-:-:S08]  /*0090*/  DFMA R2, R6, R2, R6 ;  /* 0x000000020602722b */ /* 0x000fd00000000006 */
[----:B------:R-:W-:-:S08]  /*00a0*/  DMUL R6, R2, 4001 ;  /* 0x40af420002067828 */ /* 0x000fd00000000000 */
[----:B------:R-:W-:-:S08]  /*00b0*/  DFMA R8, -R4, R6, 4001 ;  /* 0x40af42000408742b */ /* 0x000fd00000000106 */
[----:B------:R-:W-:-:S10]  /*00c0*/  DFMA R2, R2, R8, R6 ;  /* 0x000000080202722b */ /* 0x000fd40000000006 */
[----:B------:R-:W-:-:S05]  /*00d0*/  FFMA R0, RZ, R5, R3 ;  /* 0x00000005ff007223 */ /* 0x000fca0000000003 */
[----:B------:R-:W-:-:S13]  /*00e0*/  FSETP.GT.AND P0, PT, |R0|, 1.469367938527859385e-39, PT ;  /* 0x001000000000780b */ /* 0x000fda0003f04200 */
[----:B------:R-:W-:Y:S05]  /*00f0*/  @P0 BRA `(.L_x_7) ;  /* 0x0000000000100947 */ /* 0x000fea0003800000 */
[----:B------:R-:W-:-:S07]  /*0100*/  MOV R0, 0x120 ;  /* 0x0000012000007802 */ /* 0x000fce0000000f00 */
[----:B------:R-:W-:Y:S05]  /*0110*/  CALL.REL.NOINC `($__internal_0_$__cuda_sm20_div_rn_f64_full) ;  /* 0x0000001000887944 */ /* 0x000fea0003c00000 */
[----:B------:R-:W-:Y:S02]  /*0120*/  IMAD.MOV.U32 R2, RZ, RZ, R10 ;  /* 0x000000ffff027224 */ /* 0x000fe400078e000a */
[----:B------:R-:W-:-:S07]  /*0130*/  IMAD.MOV.U32 R3, RZ, RZ, R11 ;  /* 0x000000ffff037224 */ /* 0x000fce00078e000b */
.L_x_7:
[----:B------:R-:W0:Y:S01]  /*0140*/  F2I.F64.CEIL R2, R2 ;  /* 0x0000000200027311 */ /* 0x000e220000309100 */
[----:B------:R-:W1:Y:S01]  /*0150*/  S2R R4, SR_TID.X ;  /* 0x0000000000047919 */ /* 0x000e620000002100 */
[----:B------:R-:W2:Y:S01]  /*0160*/  LDCU.64 UR8, c[0x0][0x358] ;  /* 0x00006b00ff0877ac */ /* 0x000ea20008000a00 */
[----:B0-----:R-:W-:-:S13]  /*0170*/  ISETP.GE.AND P0, PT, R2, 0x1, PT ;  /* 0x000000010200780c */ /* 0x001fda0003f06270 */
[----:B--2---:R-:W-:Y:S05]  /*0180*/  @!P0 BRA `(.L_x_8) ;  /* 0x0000000400308947 */ /* 0x004fea0003800000 */
[C---:B------:R-:W-:Y:S01]  /*0190*/  ISETP.GE.U32.AND P1, PT, R2.reuse, 0x4, PT ;  /* 0x000000040200780c */ /* 0x040fe20003f26070 */
[----:B------:R-:W-:Y:S01]  /*01a0*/  IMAD.MOV.U32 R5, RZ, RZ, RZ ;  /* 0x000000ffff057224 */ /* 0x000fe200078e00ff */
[----:B------:R-:W-:-:S04]  /*01b0*/  LOP3.LUT R16, R2, 0x3, RZ, 0xc0, !PT ;  /* 0x0000000302107812 */ /* 0x000fc800078ec0ff */
[----:B------:R-:W-:-:S07]  /*01c0*/  ISETP.NE.AND P0, PT, R16, RZ, PT ;  /* 0x000000ff1000720c */ /* 0x000fce0003f05270 */
[----:B------:R-:W-:Y:S06]  /*01d0*/  @!P1 BRA `(.L_x_9) ;  /* 0x0000000000d49947 */ /* 0x000fec0003800000 */
[----:B------:R-:W-:Y:S01]  /*01e0*/  LOP3.LUT R5, R2, 0x7ffffffc, RZ, 0xc0, !PT ;  /* 0x7ffffffc02057812 */ /* 0x000fe200078ec0ff */
[----:B------:R-:W-:-:S07]  /*01f0*/  IMAD.MOV.U32 R0, RZ, RZ, RZ ;  /* 0x000000ffff007224 */ /* 0x000fce00078e00ff */
.L_x_10:
[----:B01----:R-:W-:-:S04]  /*0200*/  IMAD R13, R0, UR6, R4 ;  /* 0x00000006000d7c24 */ /* 0x003fc8000f8e0204 */
[C---:B------:R-:W-:Y:S01]  /*0210*/  VIADD R14, R13.reuse, UR6 ;  /* 0x000000060d0e7c36 */ /* 0x040fe20008000000 */
[----:B------:R-:W-:-:S03]  /*0220*/  ISETP.GT.AND P1, PT, R13, 0xfa0, PT ;  /* 0x00000fa00d00780c */ /* 0x000fc60003f24270 */
[C---:B------:R-:W-:Y:S01]  /*0230*/  VIADD R15, R14.reuse, UR6 ;  /* 0x000000060e0f7c36 */ /* 0x040fe20008000000 */
[----:B------:R-:W-:-:S03]  /*0240*/  ISETP.GT.AND P2, PT, R14, 0xfa0, PT ;  /* 0x00000fa00e00780c */ /* 0x000fc60003f44270 */
[C---:B------:R-:W-:Y:S01]  /*0250*/  VIADD R12, R15.reuse, UR6 ;  /* 0x000000060f0c7c36 */ /* 0x040fe20008000000 */
[----:B------:R-:W-:-:S04]  /*0260*/  ISETP.GT.AND P3, PT, R15, 0xfa0, PT ;  /* 0x00000fa00f00780c */ /* 0x000fc80003f64270 */
[----:B------:R-:W-:Y:S01]  /*0270*/  ISETP.GT.AND P4, PT, R12, 0xfa0, PT ;  /* 0x00000fa00c00780c */ /* 0x000fe20003f84270 */
[----:B------:R-:W0:Y:S08]  /*0280*/  @!P1 LDC R18, c[0x0][0x38c] ;  /* 0x0000e300ff129b82 */ /* 0x000e300000000800 */
[----:B------:R-:W1:Y:S08]  /*0290*/  @!P2 LDC R19, c[0x0][0x38c] ;  /* 0x0000e300ff13ab82 */ /* 0x000e700000000800 */
[----:B------:R-:W2:Y:S08]  /*02a0*/  @!P3 LDC R20, c[0x0][0x38c] ;  /* 0x0000e300ff14bb82 */ /* 0x000eb00000000800 */
[----:B------:R-:W3:Y:S01]  /*02b0*/  @!P4 LDC R23, c[0x0][0x38c] ;  /* 0x0000e300ff17cb82 */ /* 0x000ee20000000800 */
[----:B0-----:R-:W-:-:S07]  /*02c0*/  @!P1 IMAD R17, R18, 0xfa1, R13 ;  /* 0x00000fa112119824 */ /* 0x001fce00078e020d */
[----:B------:R-:W0:Y:S01]  /*02d0*/  @!P1 LDC.64 R10, c[0x0][0x380] ;  /* 0x0000e000ff0a9b82 */ /* 0x000e220000000a00 */
[----:B-1----:R-:W-:-:S07]  /*02e0*/  @!P2 IMAD R19, R19, 0xfa1, R14 ;  /* 0x00000fa11313a824 */ /* 0x002fce00078e020e */
[----:B------:R-:W1:Y:S01]  /*02f0*/  @!P2 LDC.64 R2, c[0x0][0x380] ;  /* 0x0000e000ff02ab82 */ /* 0x000e620000000a00 */
[----:B--2---:R-:W-:-:S07]  /*0300*/  @!P3 IMAD R21, R20, 0xfa1, R15 ;  /* 0x00000fa11415b824 */ /* 0x004fce00078e020f */
[----:B------:R-:W2:Y:S01]  /*0310*/  @!P3 LDC.64 R6, c[0x0][0x380] ;  /* 0x0000e000ff06bb82 */ /* 0x000ea20000000a00 */
[----:B---3--:R-:W-:-:S07]  /*0320*/  @!P4 IMAD R23, R23, 0xfa1, R12 ;  /* 0x00000fa11717c824 */ /* 0x008fce00078e020c */
[----:B------:R-:W3:Y:S01]  /*0330*/  @!P4 LDC.64 R8, c[0x0][0x380] ;  /* 0x0000e000ff08cb82 */ /* 0x000ee20000000a00 */
[----:B0-----:R-:W-:-:S06]  /*0340*/  @!P1 IMAD.WIDE R10, R17, 0x8, R10 ;  /* 0x00000008110a9825 */ /* 0x001fcc00078e020a */
[----:B------:R-:W4:Y:S01]  /*0350*/  @!P1 LDG.E.64 R10, desc[UR8][R10.64] ;  /* 0x000000080a0a9981 */ /* 0x000f22000c1e1b00 */
[----:B-1----:R-:W-:-:S06]  /*0360*/  @!P2 IMAD.WIDE R2, R19, 0x8, R2 ;  /* 0x000000081302a825 */ /* 0x002fcc00078e0202 */
[----:B------:R-:W5:Y:S01]  /*0370*/  @!P2 LDG.E.64 R2, desc[UR8][R2.64] ;  /* 0x000000080202a981 */ /* 0x000f62000c1e1b00 */
[----:B--2---:R-:W-:-:S06]  /*0380*/  @!P3 IMAD.WIDE R6, R21, 0x8, R6 ;  /* 0x000000081506b825 */ /* 0x004fcc00078e0206 */
[----:B------:R-:W2:Y:S01]  /*0390*/  @!P3 LDG.E.64 R6, desc[UR8][R6.64] ;  /* 0x000000080606b981 */ /* 0x000ea2000c1e1b00 */
[----:B---3--:R-:W-:-:S06]  /*03a0*/  @!P4 IMAD.WIDE R8, R23, 0x8, R8 ;  /* 0x000000081708c825 */ /* 0x008fcc00078e0208 */
[----:B------:R-:W3:Y:S01]  /*03b0*/  @!P4 LDG.E.64 R8, desc[UR8][R8.64] ;  /* 0x000000080808c981 */ /* 0x000ee2000c1e1b00 */
[----:B------:R-:W0:Y:S01]  /*03c0*/  @!P1 S2R R18, SR_CgaCtaId ;  /* 0x0000000000129919 */ /* 0x000e220000008800 */
[----:B------:R-:W1:Y:S01]  /*03d0*/  @!P2 S2R R20, SR_CgaCtaId ;  /* 0x000000000014a919 */ /* 0x000e620000008800 */
[----:B------:R-:W1:Y:S01]  /*03e0*/  @!P3 S2R R22, SR_CgaCtaId ;  /* 0x000000000016b919 */ /* 0x000e620000008800 */
[----:B------:R-:W1:Y:S01]  /*03f0*/  @!P4 S2R R24, SR_CgaCtaId ;  /* 0x000000000018c919 */ /* 0x000e620000008800 */
[----:B------:R-:W-:Y:S02]  /*0400*/  @!P1 MOV R17, 0x400 ;  /* 0x0000040000119802 */ /* 0x000fe40000000f00 */
[----:B------:R-:W-:Y:S02]  /*0410*/  @!P2 MOV R19, 0x400 ;  /* 0x000004000013a802 */ /* 0x000fe40000000f00 */
[----:B------:R-:W-:Y:S02]  /*0420*/  @!P3 MOV R21, 0x400 ;  /* 0x000004000015b802 */ /* 0x000fe40000000f00 */
[----:B------:R-:W-:-:S02]  /*0430*/  @!P4 MOV R23, 0x400 ;  /* 0x000004000017c802 */ /* 0x000fc40000000f00 */
[----:B0-----:R-:W-:Y:S02]  /*0440*/  @!P1 LEA R18, R18, R17, 0x18 ;  /* 0x0000001112129211 */ /* 0x001fe400078ec0ff */
[----:B-1----:R-:W-:-:S03]  /*0450*/  @!P2 LEA R17, R20, R19, 0x18 ;  /* 0x000000131411a211 */ /* 0x002fc600078ec0ff */
[----:B------:R-:W-:Y:S01]  /*0460*/  @!P1 IMAD R13, R13, 0x8, R18 ;  /* 0x000000080d0d9824 */ /* 0x000fe200078e0212 */
[----:B------:R-:W-:Y:S01]  /*0470*/  @!P3 LEA R22, R22, R21, 0x18 ;  /* 0x000000151616b211 */ /* 0x000fe200078ec0ff */
[----:B------:R-:W-:Y:S01]  /*0480*/  @!P2 IMAD R17, R14, 0x8, R17 ;  /* 0x000000080e11a824 */ /* 0x000fe200078e0211 */
[----:B------:R-:W-:-:S03]  /*0490*/  @!P4 LEA R19, R24, R23, 0x18 ;  /* 0x000000171813c211 */ /* 0x000fc600078ec0ff */
[----:B------:R-:W-:Y:S02]  /*04a0*/  @!P3 IMAD R15, R15, 0x8, R22 ;  /* 0x000000080f0fb824 */ /* 0x000fe400078e0216 */
[----:B------:R-:W-:Y:S01]  /*04b0*/  @!P4 IMAD R19, R12, 0x8, R19 ;  /* 0x000000080c13c824 */ /* 0x000fe200078e0213 */
[----:B------:R-:W-:Y:S01]  /*04c0*/  IADD3 R0, PT, PT, R0, 0x4, RZ ;  /* 0x0000000400007810 */ /* 0x000fe20007ffe0ff */
[----:B----4-:R0:W-:Y:S04]  /*04d0*/  @!P1 STS.64 [R13], R10 ;  /* 0x0000000a0d009388 */ /* 0x0101e80000000a00 */
[----:B-----5:R0:W-:Y:S01]  /*04e0*/  @!P2 STS.64 [R17], R2 ;  /* 0x000000021100a388 */ /* 0x0201e20000000a00 */
[----:B------:R-:W-:-:S03]  /*04f0*/  ISETP.NE.AND P1, PT, R0, R5, PT ;  /* 0x000000050000720c */ /* 0x000fc60003f25270 */
[----:B--2---:R0:W-:Y:S04]  /*0500*/  @!P3 STS.64 [R15], R6 ;  /* 0x000000060f00b388 */ /* 0x0041e80000000a00 */
[----:B---3--:R0:W-:Y:S06]  /*0510*/  @!P4 STS.64 [R19], R8 ;  /* 0x000000081300c388 */ /* 0x0081ec0000000a00 */
[----:B------:R-:W-:Y:S05]  /*0520*/  @P1 BRA `(.L_x_10) ;  /* 0xfffffffc00341947 */ /* 0x000fea000383ffff */
.L_x_9:
[----:B------:R-:W-:Y:S05]  /*0530*/  @!P0 BRA `(.L_x_8) ;  /* 0x0000000000448947 */ /* 0x000fea0003800000 */
[----:B------:R-:W-:-:S05]  /*0540*/  UMOV UR4, URZ ;  /* 0x000000ff00047c82 */ /* 0x000fca0008000000 */
.L_x_11:
[----:B-1----:R-:W-:-:S05]  /*0550*/  IMAD R0, R5, UR6, R4 ;  /* 0x0000000605007c24 */ /* 0x002fca000f8e0204 */
[----:B------:R-:W-:-:S13]  /*0560*/  ISETP.GT.AND P0, PT, R0, 0xfa0, PT ;  /* 0x00000fa00000780c */ /* 0x000fda0003f04270 */
[----:B0-----:R-:W0:Y:S08]  /*0570*/  @!P0 LDC R7, c[0x0][0x38c] ;  /* 0x0000e300ff078b82 */ /* 0x001e300000000800 */
[----:B------:R-:W1:Y:S01]  /*0580*/  @!P0 LDC.64 R2, c[0x0][0x380] ;  /* 0x0000e000ff028b82 */ /* 0x000e620000000a00 */
[----:B0-----:R-:W-:-:S04]  /*0590*/  @!P0 IMAD R7, R7, 0xfa1, R0 ;  /* 0x00000fa107078824 */ /* 0x001fc800078e0200 */
[----:B-1----:R-:W-:-:S06]  /*05a0*/  @!P0 IMAD.WIDE R2, R7, 0x8, R2 ;  /* 0x0000000807028825 */ /* 0x002fcc00078e0202 */
[----:B------:R-:W2:Y:S01]  /*05b0*/  @!P0 LDG.E.64 R2, desc[UR8][R2.64] ;  /* 0x0000000802028981 */ /* 0x000ea2000c1e1b00 */
[----:B------:R-:W-:Y:S01]  /*05c0*/  @!P0 MOV R6, 0x400 ;  /* 0x0000040000068802 */ /* 0x000fe20000000f00 */
[----:B------:R-:W-:Y:S01]  /*05d0*/  UIADD3 UR4, UPT, UPT, UR4, 0x1, URZ ;  /* 0x0000000104047890 */ /* 0x000fe2000fffe0ff */
[----:B------:R-:W-:Y:S01]  /*05e0*/  VIADD R5, R5, 0x1 ;  /* 0x0000000105057836 */ /* 0x000fe20000000000 */
[----:B------:R-:W0:Y:S02]  /*05f0*/  @!P0 S2R R7, SR_CgaCtaId ;  /* 0x0000000000078919 */ /* 0x000e240000008800 */
[----:B0-----:R-:W-:-:S05]  /*0600*/  @!P0 LEA R7, R7, R6, 0x18 ;  /* 0x0000000607078211 */ /* 0x001fca00078ec0ff */
[----:B------:R-:W-:-:S05]  /*0610*/  @!P0 IMAD R7, R0, 0x8, R7 ;  /* 0x0000000800078824 */ /* 0x000fca00078e0207 */
[----:B--2---:R2:W-:Y:S01]  /*0620*/  @!P0 STS.64 [R7], R2 ;  /* 0x0000000207008388 */ /* 0x0045e20000000a00 */
[----:B------:R-:W-:-:S13]  /*0630*/  ISETP.NE.AND P0, PT, R16, UR4, PT ;  /* 0x0000000410007c0c */ /* 0x000fda000bf05270 */
[----:B--2---:R-:W-:Y:S05]  /*0640*/  @P0 BRA `(.L_x_11) ;  /* 0xfffffffc00c00947 */ /* 0x004fea000383ffff */
.L_x_8:
[----:B------:R-:W2:Y:S08]  /*0650*/  LDC R0, c[0x0][0x388] ;  /* 0x0000e200ff007b82 */ /* 0x000eb00000000800 */
[----:B------:R-:W-:Y:S01]  /*0660*/  BAR.SYNC.DEFER_BLOCKING 0x0 ;  /* 0x0000000000007b1d */ /* 0x000fe20000010000 */
[----:B--2---:R-:W-:-:S13]  /*0670*/  ISETP.GE.AND P0, PT, R0, 0x1, PT ;  /* 0x000000010000780c */ /* 0x004fda0003f06270 */
[----:B------:R-:W-:Y:S05]  /*0680*/  @!P0 EXIT ;  /* 0x000000000000894d */ /* 0x000fea0003800000 */
[----:B0-----:R-:W0:Y:S02]  /*0690*/  LDC R9, c[0x0][0x38c] ;  /* 0x0000e300ff097b82 */ /* 0x001e240000000800 */
[----:B0-----:R-:W-:-:S13]  /*06a0*/  ISETP.GT.AND P0, PT, R9, 0xfa0, PT ;  /* 0x00000fa00900780c */ /* 0x001fda0003f04270 */
[----:B------:R-:W-:Y:S05]  /*06b0*/  @P0 EXIT ;  /* 0x000000000000094d */ /* 0x000fea0003800000 */
[----:B------:R-:W1:Y:S01]  /*06c0*/  S2R R3, SR_CTAID.X ;  /* 0x0000000000037919 */ /* 0x000e620000002500 */
[C---:B------:R-:W-:Y:S01]  /*06d0*/  IADD3 R5, PT, PT, -R9.reuse, 0x1, RZ ;  /* 0x0000000109057810 */ /* 0x040fe20007ffe1ff */
[----:B------:R-:W-:Y:S01]  /*06e0*/  VIADD R0, R9, 0xfffff06e ;  /* 0xfffff06e09007836 */ /* 0x000fe20000000000 */
[----:B------:R-:W0:Y:S01]  /*06f0*/  LDCU UR5, c[0x0][0x370] ;  /* 0x00006e00ff0577ac */ /* 0x000e220008000800 */
[----:B------:R-:W2:Y:S01]  /*0700*/  S2R R7, SR_CgaCtaId ;  /* 0x0000000000077919 */ /* 0x000ea20000008800 */
[C---:B------:R-:W-:Y:S02]  /*0710*/  LOP3.LUT R2, R5.reuse, 0xf, RZ, 0xc0, !PT ;  /* 0x0000000f05027812 */ /* 0x040fe400078ec0ff */
[----:B------:R-:W-:Y:S01]  /*0720*/  MOV R6, 0x400 ;  /* 0x0000040000067802 */ /* 0x000fe20000000f00 */
[----:B------:R-:W-:Y:S01]  /*0730*/  UMOV UR4, URZ ;  /* 0x000000ff00047c82 */ /* 0x000fe20008000000 */
[----:B------:R-:W-:Y:S02]  /*0740*/  ISETP.GE.U32.AND P2, PT, R0, 0xf, PT ;  /* 0x0000000f0000780c */ /* 0x000fe40003f46070 */
[----:B------:R-:W-:-:S02]  /*0750*/  LOP3.LUT R0, R5, 0x7, RZ, 0xc0, !PT ;  /* 0x0000000705007812 */ /* 0x000fc400078ec0ff */
[----:B------:R-:W-:-:S03]  /*0760*/  LOP3.LUT R5, R5, 0x3, RZ, 0xc0, !PT ;  /* 0x0000000305057812 */ /* 0x000fc600078ec0ff */
[----:B------:R-:W-:-:S05]  /*0770*/  VIADD R10, R0, 0xffffffff ;  /* 0xffffffff000a7836 */ /* 0x000fca0000000000 */
[----:B------:R-:W-:Y:S01]  /*0780*/  ISETP.GE.U32.AND P0, PT, R10, 0x3, PT ;  /* 0x000000030a00780c */ /* 0x000fe20003f06070 */
[----:B0-----:R-:W-:Y:S02]  /*0790*/  UIMAD UR5, UR6, UR5, URZ ;  /* 0x00000005060572a4 */ /* 0x001fe4000f8e02ff */
[----:B-1----:R-:W-:Y:S01]  /*07a0*/  IMAD R8, R3, UR6, R4 ;  /* 0x0000000603087c24 */ /* 0x002fe2000f8e0204 */
[----:B------:R-:W-:Y:S01]  /*07b0*/  IADD3 R3, PT, PT, -R9, 0xfa1, RZ ;  /* 0x00000fa109037810 */ /* 0x000fe20007ffe1ff */
[----:B------:R-:W-:Y:S01]  /*07c0*/  VIADD R4, R2, 0xffffffff ;  /* 0xffffffff02047836 */ /* 0x000fe20000000000 */
[----:B--2---:R-:W-:Y:S02]  /*07d0*/  LEA R2, R7, R6, 0x18 ;  /* 0x0000000607027211 */ /* 0x004fe400078ec0ff */
[----:B------:R-:W-:Y:S02]  /*07e0*/  LOP3.LUT R6, R3, 0xfffffff0, RZ, 0xc0, !PT ;  /* 0xfffffff003067812 */ /* 0x000fe400078ec0ff */
[----:B------:R-:W-:Y:S01]  /*07f0*/  ISETP.GE.U32.AND P1, PT, R4, 0x7, PT ;  /* 0x000000070400780c */ /* 0x000fe20003f26070 */
[----:B------:R-:W-:-:S02]  /*0800*/  IMAD R7, R9, 0x8, R2 ;  /* 0x0000000809077824 */ /* 0x000fc400078e0202 */
[----:B------:R-:W-:Y:S02]  /*0810*/  IMAD.X R4, R8, 0x1, R9, PT ;  /* 0x0000000108047824 */ /* 0x000fe400038e0609 */
[----:B------:R-:W-:Y:S02]  /*0820*/  IMAD.MOV R6, RZ, RZ, -R6 ;  /* 0x000000ffff067224 */ /* 0x000fe400078e0a06 */
[----:B------:R-:W-:-:S07]  /*0830*/  VIADD R7, R7, 0x40 ;  /* 0x0000004007077836 */ /* 0x000fce0000000000 */
.L_x_18:
[----:B------:R-:W-:Y:S01]  /*0840*/  ISETP.GT.AND P3, PT, R4, 0xf9f, PT ;  /* 0x00000f9f0400780c */ /* 0x000fe20003f64270 */
[----:B------:R-:W-:-:S12]  /*0850*/  BSSY.RECONVERGENT B0, `(.L_x_12) ;  /* 0x00000a7000007945 */ /* 0x000fd80003800200 */
[----:B-12--5:R-:W-:Y:S05]  /*0860*/  @P3 BRA `(.L_x_13) ;  /* 0x0000000800943947 */ /* 0x026fea0003800000 */
[----:B------:R-:W0:Y:S08]  /*0870*/  LDC R25, c[0x0][0x38c] ;  /* 0x0000e300ff197b82 */ /* 0x000e300000000800 */
[----:B------:R-:W1:Y:S01]  /*0880*/  LDC.64 R8, c[0x0][0x380] ;  /* 0x0000e000ff087b82 */ /* 0x000e620000000a00 */
[----:B0-----:R-:W-:-:S04]  /*0890*/  IMAD R25, R4, 0xfa1, R25 ;  /* 0x00000fa104197824 */ /* 0x001fc800078e0219 */
[----:B-1----:R-:W-:-:S06]  /*08a0*/  IMAD.WIDE R10, R25, 0x8, R8 ;  /* 0x00000008190a7825 */ /* 0x002fcc00078e0208 */
[----:B------:R-:W5:Y:S01]  /*08b0*/  LDG.E.64 R10, desc[UR8][R10.64] ;  /* 0x000000080a0a7981 */ /* 0x000f62000c1e1b00 */
[----:B------:R-:W0:Y:S01]  /*08c0*/  LDCU UR6, c[0x0][0x38c] ;  /* 0x00007180ff0677ac */ /* 0x000e220008000800 */
[----:B------:R-:W-:Y:S02]  /*08d0*/  LOP3.LUT P4, RZ, R3, 0xf, RZ, 0xc0, !PT ;  /* 0x0000000f03ff7812 */ /* 0x000fe4000788c0ff */
[----:B0-----:R-:W-:Y:S01]  /*08e0*/  MOV R27, UR6 ;  /* 0x00000006001b7c02 */ /* 0x001fe20008000f00 */
[----:B------:R-:W-:Y:S10]  /*08f0*/  @!P2 BRA `(.L_x_14) ;  /* 0x000000040028a947 */ /* 0x000ff40003800000 */
[----:B------:R-:W-:Y:S02]  /*0900*/  IMAD.MOV.U32 R24, RZ, RZ, R7 ;  /* 0x000000ffff187224 */ /* 0x000fe400078e0007 */
[----:B------:R-:W-:Y:S02]  /*0910*/  IMAD.MOV.U32 R26, RZ, RZ, R6 ;  /* 0x000000ffff1a7224 */ /* 0x000fe400078e0006 */
[----:B------:R-:W-:-:S07]  /*0920*/  IMAD.U32 R27, RZ, RZ, UR6 ;  /* 0x00000006ff1b7e24 */ /* 0x000fce000f8e00ff */
.L_x_15:
[----:B--2---:R-:W-:Y:S01]  /*0930*/  IMAD.WIDE R12, R25, 0x8, R8 ;  /* 0x00000008190c7825 */ /* 0x004fe200078e0208 */
[----:B------:R-:W0:Y:S04]  /*0940*/  LDS.64 R16, [R24+-0x40] ;  /* 0xffffc00018107984 */ /* 0x000e280000000a00 */
[----:B------:R-:W0:Y:S04]  /*0950*/  LDG.E.64 R20, desc[UR8][R12.64] ;  /* 0x000000080c147981 */ /* 0x000e28000c1e1b00 */
[----:B------:R-:W2:Y:S04]  /*0960*/  LDG.E.64 R28, desc[UR8][R12.64+0x8] ;  /* 0x000008080c1c7981 */ /* 0x000ea8000c1e1b00 */
[----:B------:R-:W3:Y:S04]  /*0970*/  LDG.E.64 R14, desc[UR8][R12.64+0x10] ;  /* 0x000010080c0e7981 */ /* 0x000ee8000c1e1b00 */
[----:B------:R-:W4:Y:S04]  /*0980*/  LDG.E.64 R18, desc[UR8][R12.64+0x18] ;  /* 0x000018080c127981 */ /* 0x000f28000c1e1b00 */
[----:B------:R-:W-:Y:S01]  /*0990*/  LDS.64 R22, [R24+-0x28] ;  /* 0xffffd80018167984 */ /* 0x000fe20000000a00 */
[----:B0----5:R-:W-:-:S03]  /*09a0*/  DFMA R20, -R10, R16, R20 ;  /* 0x000000100a14722b */ /* 0x021fc60000000114 */
[----:B------:R-:W2:Y:S04]  /*09b0*/  LDS.64 R16, [R24+-0x38] ;  /* 0xffffc80018107984 */ /* 0x000ea80000000a00 */
[----:B------:R0:W-:Y:S04]  /*09c0*/  STG.E.64 desc[UR8][R12.64], R20 ;  /* 0x000000140c007986 */ /* 0x0001e8000c101b08 */
[----:B0-----:R-:W4:Y:S01]  /*09d0*/  LDG.E.64 R20, desc[UR8][R12.64+0x20] ;  /* 0x000020080c147981 */ /* 0x001f22000c1e1b00 */
[----:B--2---:R-:W-:-:S03]  /*09e0*/  DFMA R28, -R10, R16, R28 ;  /* 0x000000100a1c722b */ /* 0x004fc6000000011c */
[----:B------:R-:W3:Y:S02]  /*09f0*/  LDS.64 R16, [R24+-0x30] ;  /* 0xffffd00018107984 */ /* 0x000ee40000000a00 */
[C---:B---3--:R-:W-:Y:S02]  /*0a00*/  DFMA R14, -R10.reuse, R16, R14 ;  /* 0x000000100a0e722b */ /* 0x048fe4000000010e */
[----:B------:R-:W2:Y:S05]  /*0a10*/  LDG.E.64 R16, desc[UR8][R12.64+0x28] ;  /* 0x000028080c107981 */ /* 0x000eaa000c1e1b00 */
[----:B------:R0:W-:Y:S04]  /*0a20*/  STG.E.64 desc[UR8][R12.64+0x10], R14 ;  /* 0x0000100e0c007986 */ /* 0x0001e8000c101b08 */
[----:B0-----:R-:W3:Y:S01]  /*0a30*/  LDG.E.64 R14, desc[UR8][R12.64+0x30] ;  /* 0x000030080c0e7981 */ /* 0x001ee2000c1e1b00 */
[----:B----4-:R-:W-:-:S03]  /*0a40*/  DFMA R18, -R10, R22, R18 ;  /* 0x000000160a12722b */ /* 0x010fc60000000112 */
[----:B------:R-:W0:Y:S04]  /*0a50*/  LDS.64 R22, [R24+-0x20] ;  /* 0xffffe00018167984 */ /* 0x000e280000000a00 */
[----:B------:R1:W-:Y:S04]  /*0a60*/  STG.E.64 desc[UR8][R12.64+0x18], R18 ;  /* 0x000018120c007986 */ /* 0x0003e8000c101b08 */
[----:B-1----:R-:W4:Y:S04]  /*0a70*/  LDG.E.64 R18, desc[UR8][R12.64+0x38] ;  /* 0x000038080c127981 */ /* 0x002f28000c1e1b00 */
[----:B------:R-:W-:Y:S04]  /*0a80*/  STG.E.64 desc[UR8][R12.64+0x8], R28 ;  /* 0x0000081c0c007986 */ /* 0x000fe8000c101b08 */
[----:B------:R-:W2:Y:S01]  /*0a90*/  LDS.64 R28, [R24+-0x18] ;  /* 0xffffe800181c7984 */ /* 0x000ea20000000a00 */
[----:B0-----:R-:W-:-:S03]  /*0aa0*/  DFMA R20, -R10, R22, R20 ;  /* 0x000000160a14722b */ /* 0x001fc60000000114 */
[----:B------:R-:W-:Y:S04]  /*0ab0*/  LDS.64 R22, [R24+-0x8] ;  /* 0xfffff80018167984 */ /* 0x000fe80000000a00 */
[----:B------:R0:W-:Y:S04]  /*0ac0*/  STG.E.64 desc[UR8][R12.64+0x20], R20 ;  /* 0x000020140c007986 */ /* 0x0001e8000c101b08 */
[----:B0-----:R-:W4:Y:S01]  /*0ad0*/  LDG.E.64 R20, desc[UR8][R12.64+0x40] ;  /* 0x000040080c147981 */ /* 0x001f22000c1e1b00 */
[----:B--2---:R-:W-:-:S03]  /*0ae0*/  DFMA R28, -R10, R28, R16 ;  /* 0x0000001c0a1c722b */ /* 0x004fc60000000110 */
[----:B------:R-:W3:Y:S02]  /*0af0*/  LDS.64 R16, [R24+-0x10] ;  /* 0xfffff00018107984 */ /* 0x000ee40000000a00 */
[C---:B---3--:R-:W-:Y:S02]  /*0b00*/  DFMA R14, -R10.reuse, R16, R14 ;  /* 0x000000100a0e722b */ /* 0x048fe4000000010e */
[----:B------:R-:W2:Y:S05]  /*0b10*/  LDG.E.64 R16, desc[UR8][R12.64+0x48] ;  /* 0x000048080c107981 */ /* 0x000eaa000c1e1b00 */
[----:B------:R0:W-:Y:S04]  /*0b20*/  STG.E.64 desc[UR8][R12.64+0x30], R14 ;  /* 0x0000300e0c007986 */ /* 0x0001e8000c101b08 */
[----:B0-----:R-:W3:Y:S04]  /*0b30*/  LDG.E.64 R14, desc[UR8][R12.64+0x50] ;  /* 0x000050080c0e7981 */ /* 0x001ee8000c1e1b00 */
[----:B------:R4:W-:Y:S02]  /*0b40*/  STG.E.64 desc[UR8][R12.64+0x28], R28 ;  /* 0x0000281c0c007986 */ /* 0x0009e4000c101b08 */
[----:B----4-:R-:W-:-:S02]  /*0b50*/  DFMA R28, -R10, R22, R18 ;  /* 0x000000160a1c722b */ /* 0x010fc40000000112 */
[----:B------:R-:W4:Y:S04]  /*0b60*/  LDG.E.64 R18, desc[UR8][R12.64+0x58] ;  /* 0x000058080c127981 */ /* 0x000f28000c1e1b00 */
[----:B------:R-:W0:Y:S04]  /*0b70*/  LDS.64 R22, [R24] ;  /* 0x0000000018167984 */ /* 0x000e280000000a00 */
[----:B------:R-:W-:Y:S04]  /*0b80*/  STG.E.64 desc[UR8][R12.64+0x38], R28 ;  /* 0x0000381c0c007986 */ /* 0x000fe8000c101b08 */
[----:B------:R-:W-:Y:S01]  /*0b90*/  LDS.64 R28, [R24+0x18] ;  /* 0x00001800181c7984 */ /* 0x000fe20000000a00 */
[----:B0-----:R-:W-:-:S03]  /*0ba0*/  DFMA R22, -R10, R22, R20 ;  /* 0x000000160a16722b */ /* 0x001fc60000000114 */
[----:B------:R-:W2:Y:S02]  /*0bb0*/  LDS.64 R20, [R24+0x8] ;  /* 0x0000080018147984 */ /* 0x000ea40000000a00 */
[C---:B--2---:R-:W-:Y:S02]  /*0bc0*/  DFMA R16, -R10.reuse, R20, R16 ;  /* 0x000000140a10722b */ /* 0x044fe40000000110 */
[----:B------:R-:W3:Y:S02]  /*0bd0*/  LDS.64 R20, [R24+0x10] ;  /* 0x0000100018147984 */ /* 0x000ee40000000a00 */
[C---:B---3--:R-:W-:Y:S02]  /*0be0*/  DFMA R20, -R10.reuse, R20, R14 ;  /* 0x000000140a14722b */ /* 0x048fe4000000010e */
[----:B------:R-:W2:Y:S04]  /*0bf0*/  LDG.E.64 R14, desc[UR8][R12.64+0x60] ;  /* 0x000060080c0e7981 */ /* 0x000ea8000c1e1b00 */
[----:B------:R0:W-:Y:S04]  /*0c00*/  STG.E.64 desc[UR8][R12.64+0x48], R16 ;  /* 0x000048100c007986 */ /* 0x0001e8000c101b08 */
[----:B0-----:R-:W3:Y:S01]  /*0c10*/  LDG.E.64 R16, desc[UR8][R12.64+0x68] ;  /* 0x000068080c107981 */ /* 0x001ee2000c1e1b00 */
[----:B----4-:R-:W-:-:S03]  /*0c20*/  DFMA R28, -R10, R28, R18 ;  /* 0x0000001c0a1c722b */ /* 0x010fc60000000112 */
[----:B------:R-:W4:Y:S04]  /*0c30*/  LDG.E.64 R18, desc[UR8][R12.64+0x70] ;  /* 0x000070080c127981 */ /* 0x000f28000c1e1b00 */
[----:B------:R0:W-:Y:S04]  /*0c40*/  STG.E.64 desc[UR8][R12.64+0x50], R20 ;  /* 0x000050140c007986 */ /* 0x0001e8000c101b08 */
[----:B0-----:R-:W4:Y:S04]  /*0c50*/  LDG.E.64 R20, desc[UR8][R12.64+0x78] ;  /* 0x000078080c147981 */ /* 0x001f28000c1e1b00 */
[----:B------:R-:W-:Y:S04]  /*0c60*/  STG.E.64 desc[UR8][R12.64+0x40], R22 ;  /* 0x000040160c007986 */ /* 0x000fe8000c101b08 */
[----:B------:R-:W2:Y:S01]  /*0c70*/  LDS.64 R22, [R24+0x20] ;  /* 0x0000200018167984 */ /* 0x000ea20000000a00 */
[----:B------:R-:W-:-:S03]  /*0c80*/  VIADD R26, R26, 0x10 ;  /* 0x000000101a1a7836 */ /* 0x000fc60000000000 */
[----:B------:R-:W-:Y:S02]  /*0c90*/  STG.E.64 desc[UR8][R12.64+0x58], R28 ;  /* 0x0000581c0c007986 */ /* 0x000fe4000c101b08 */
[----:B------:R-:W-:Y:S01]  /*0ca0*/  ISETP.NE.AND P3, PT, R26, RZ, PT ;  /* 0x000000ff1a00720c */ /* 0x000fe20003f65270 */
[----:B------:R-:W-:Y:S02]  /*0cb0*/  VIADD R27, R27, 0x10 ;  /* 0x000000101b1b7836 */ /* 0x000fe40000000000 */
[----:B------:R-:W-:Y:S01]  /*0cc0*/  VIADD R25, R25, 0x10 ;  /* 0x0000001019197836 */ /* 0x000fe20000000000 */
[C---:B--2---:R-:W-:Y:S01]  /*0cd0*/  DFMA R22, -R10.reuse, R22, R14 ;  /* 0x000000160a16722b */ /* 0x044fe2000000010e */
[----:B------:R-:W3:Y:S02]  /*0ce0*/  LDS.64 R14, [R24+0x28] ;  /* 0x00002800180e7984 */ /* 0x000ee40000000a00 */
[C---:B---3--:R-:W-:Y:S02]  /*0cf0*/  DFMA R16, -R10.reuse, R14, R16 ;  /* 0x0000000e0a10722b */ /* 0x048fe40000000110 */
[----:B------:R-:W4:Y:S02]  /*0d00*/  LDS.64 R14, [R24+0x30] ;  /* 0x00003000180e7984 */ /* 0x000f240000000a00 */
[----:B----4-:R-:W-:-:S02]  /*0d10*/  DFMA R18, -R10, R14, R18 ;  /* 0x0000000e0a12722b */ /* 0x010fc40000000112 */
[----:B------:R0:W1:Y:S04]  /*0d20*/  LDS.64 R14, [R24+0x38] ;  /* 0x00003800180e7984 */ /* 0x0000680000000a00 */
[----:B------:R2:W-:Y:S04]  /*0d30*/  STG.E.64 desc[UR8][R12.64+0x60], R22 ;  /* 0x000060160c007986 */ /* 0x0005e8000c101b08 */
[----:B------:R2:W-:Y:S04]  /*0d40*/  STG.E.64 desc[UR8][R12.64+0x68], R16 ;  /* 0x000068100c007986 */ /* 0x0005e8000c101b08 */
[----:B------:R2:W-:Y:S01]  /*0d50*/  STG.E.64 desc[UR8][R12.64+0x70], R18 ;  /* 0x000070120c007986 */ /* 0x0005e2000c101b08 */
[----:B0-----:R-:W-:Y:S01]  /*0d60*/  VIADD R24, R24, 0x80 ;  /* 0x0000008018187836 */ /* 0x001fe20000000000 */
[----:B-1----:R-:W-:-:S07]  /*0d70*/  DFMA R14, -R10, R14, R20 ;  /* 0x0000000e0a0e722b */ /* 0x002fce0000000114 */
[----:B------:R2:W-:Y:S01]  /*0d80*/  STG.E.64 desc[UR8][R12.64+0x78], R14 ;  /* 0x0000780e0c007986 */ /* 0x0005e2000c101b08 */
[----:B------:R-:W-:Y:S05]  /*0d90*/  @P3 BRA `(.L_x_15) ;  /* 0xfffffff800e43947 */ /* 0x000fea000383ffff */
.L_x_14:
[----:B------:R-:W-:Y:S05]  /*0da0*/  @!P4 BRA `(.L_x_13) ;  /* 0x000000040044c947 */ /* 0x000fea0003800000 */
[----:B------:R-:W-:Y:S01]  /*0db0*/  ISETP.NE.AND P3, PT, R0, RZ, PT ;  /* 0x000000ff0000720c */ /* 0x000fe20003f65270 */
[----:B------:R-:W-:-:S12]  /*0dc0*/  @!P1 BRA `(.L_x_16) ;  /* 0x0000000000909947 */ /* 0x000fd80003800000 */
[----:B------:R-:W-:-:S04]  /*0dd0*/  IMAD R25, R4, 0xfa1, R27 ;  /* 0x00000fa104197824 */ /* 0x000fc800078e021b */
[----:B------:R-:W-:-:S05]  /*0de0*/  IMAD.WIDE R24, R25, 0x8, R8 ;  /* 0x0000000819187825 */ /* 0x000fca00078e0208 */
[----:B--2---:R-:W2:Y:S04]  /*0df0*/  LDG.E.64 R18, desc[UR8][R24.64] ;  /* 0x0000000818127981 */ /* 0x004ea8000c1e1b00 */
[----:B------:R-:W3:Y:S04]  /*0e00*/  LDG.E.64 R12, desc[UR8][R24.64+0x8] ;  /* 0x00000808180c7981 */ /* 0x000ee8000c1e1b00 */
[----:B------:R-:W4:Y:S04]  /*0e10*/  LDG.E.64 R28, desc[UR8][R24.64+0x10] ;  /* 0x00001008181c7981 */ /* 0x000f28000c1e1b00 */
[----:B------:R-:W4:Y:S01]  /*0e20*/  LDG.E.64 R22, desc[UR8][R24.64+0x18] ;  /* 0x0000180818167981 */ /* 0x000f22000c1e1b00 */
[----:B------:R-:W-:-:S03]  /*0e30*/  IMAD R26, R27, 0x8, R2 ;  /* 0x000000081b1a7824 */ /* 0x000fc600078e0202 */
[----:B------:R-:W4:Y:S04]  /*0e40*/  LDG.E.64 R20, desc[UR8][R24.64+0x20] ;  /* 0x0000200818147981 */ /* 0x000f28000c1e1b00 */
[----:B------:R-:W2:Y:S04]  /*0e50*/  LDS.64 R14, [R26] ;  /* 0x000000001a0e7984 */ /* 0x000ea80000000a00 */
[----:B------:R-:W4:Y:S01]  /*0e60*/  LDG.E.64 R16, desc[UR8][R24.64+0x28] ;  /* 0x0000280818107981 */ /* 0x000f22000c1e1b00 */
[----:B--2--5:R-:W-:-:S03]  /*0e70*/  DFMA R18, -R10, R14, R18 ;  /* 0x0000000e0a12722b */ /* 0x024fc60000000112 */
[----:B------:R-:W3:Y:S04]  /*0e80*/  LDS.64 R14, [R26+0x8] ;  /* 0x000008001a0e7984 */ /* 0x000ee80000000a00 */
[----:B------:R-:W-:Y:S04]  /*0e90*/  STG.E.64 desc[UR8][R24.64], R18 ;  /* 0x0000001218007986 */ /* 0x000fe8000c101b08 */
[----:B------:R-:W-:Y:S01]  /*0ea0*/  LDS.64 R18, [R26+0x20] ;  /* 0x000020001a127984 */ /* 0x000fe20000000a00 */
[----:B---3--:R-:W-:-:S03]  /*0eb0*/  DFMA R12, -R10, R14, R12 ;  /* 0x0000000e0a0c722b */ /* 0x008fc6000000010c */
[----:B------:R-:W4:Y:S04]  /*0ec0*/  LDS.64 R14, [R26+0x10] ;  /* 0x000010001a0e7984 */ /* 0x000f280000000a00 */
[----:B------:R0:W-:Y:S04]  /*0ed0*/  STG.E.64 desc[UR8][R24.64+0x8], R12 ;  /* 0x0000080c18007986 */ /* 0x0001e8000c101b08 */
[----:B0-----:R-:W2:Y:S01]  /*0ee0*/  LDG.E.64 R12, desc[UR8][R24.64+0x30] ;  /* 0x00003008180c7981 */ /* 0x001ea2000c1e1b00 */
[----:B----4-:R-:W-:-:S03]  /*0ef0*/  DFMA R28, -R10, R14, R28 ;  /* 0x0000000e0a1c722b */ /* 0x010fc6000000011c */
[----:B------:R-:W0:Y:S02]  /*0f00*/  LDS.64 R14, [R26+0x18] ;  /* 0x000018001a0e7984 */ /* 0x000e240000000a00 */
[C---:B0-----:R-:W-:Y:S02]  /*0f10*/  DFMA R22, -R10.reuse, R14, R22 ;  /* 0x0000000e0a16722b */ /* 0x041fe40000000116 */
[----:B------:R-:W3:Y:S01]  /*0f20*/  LDG.E.64 R14, desc[UR8][R24.64+0x38] ;  /* 0x00003808180e7981 */ /* 0x000ee2000c1e1b00 */
[----:B------:R-:W-:-:S03]  /*0f30*/  DFMA R20, -R10, R18, R20 ;  /* 0x000000120a14722b */ /* 0x000fc60000000114 */
[----:B------:R-:W0:Y:S02]  /*0f40*/  LDS.64 R18, [R26+0x28] ;  /* 0x000028001a127984 */ /* 0x000e240000000a00 */
[C---:B0-----:R-:W-:Y:S02]  /*0f50*/  DFMA R16, -R10.reuse, R18, R16 ;  /* 0x000000120a10722b */ /* 0x041fe40000000110 */
[----:B------:R-:W2:Y:S04]  /*0f60*/  LDS.64 R18, [R26+0x30] ;  /* 0x000030001a127984 */ /* 0x000ea80000000a00 */
[----:B------:R-:W-:Y:S04]  /*0f70*/  STG.E.64 desc[UR8][R24.64+0x10], R28 ;  /* 0x0000101c18007986 */ /* 0x000fe8000c101b08 */
[----:B------:R-:W-:Y:S04]  /*0f80*/  STG.E.64 desc[UR8][R24.64+0x18], R22 ;  /* 0x0000181618007986 */ /* 0x000fe8000c101b08 */
[----:B------:R-:W-:Y:S04]  /*0f90*/  STG.E.64 desc[UR8][R24.64+0x20], R20 ;  /* 0x0000201418007986 */ /* 0x000fe8000c101b08 */
[----:B------:R-:W-:Y:S01]  /*0fa0*/  STG.E.64 desc[UR8][R24.64+0x28], R16 ;  /* 0x0000281018007986 */ /* 0x000fe2000c101b08 */
[----:B------:R-:W-:Y:S01]  /*0fb0*/  VIADD R27, R27, 0x8 ;  /* 0x000000081b1b7836 */ /* 0x000fe20000000000 */
[----:B--2---:R-:W-:-:S02]  /*0fc0*/  DFMA R12, -R10, R18, R12 ;  /* 0x000000120a0c722b */ /* 0x004fc4000000010c */
[----:B------:R-:W3:Y:S05]  /*0fd0*/  LDS.64 R18, [R26+0x38] ;  /* 0x000038001a127984 */ /* 0x000eea0000000a00 */
[----:B------:R0:W-:Y:S01]  /*0fe0*/  STG.E.64 desc[UR8][R24.64+0x30], R12 ;  /* 0x0000300c18007986 */ /* 0x0001e2000c101b08 */
[----:B---3--:R-:W-:-:S07]  /*0ff0*/  DFMA R14, -R10, R18, R14 ;  /* 0x000000120a0e722b */ /* 0x008fce000000010e */
[----:B------:R0:W-:Y:S04]  /*1000*/  STG.E.64 desc[UR8][R24.64+0x38], R14 ;  /* 0x0000380e18007986 */ /* 0x0001e8000c101b08 */
.L_x_16:
[----:B------:R-:W-:Y:S05]  /*1010*/  @!P3 BRA `(.L_x_13) ;  /* 0x0000000000a8b947 */ /* 0x000fea0003800000 */
[----:B------:R-:W-:Y:S01]  /*1020*/  ISETP.NE.AND P3, PT, R5, RZ, PT ;  /* 0x000000ff0500720c */ /* 0x000fe20003f65270 */
[----:B------:R-:W-:-:S12]  /*1030*/  @!P0 BRA `(.L_x_17) ;  /* 0x0000000000508947 */ /* 0x000fd80003800000 */
[----:B0-2---:R-:W-:-:S04]  /*1040*/  IMAD R13, R4, 0xfa1, R27 ;  /* 0x00000fa1040d7824 */ /* 0x005fc800078e021b */
[----:B------:R-:W-:-:S05]  /*1050*/  IMAD.WIDE R12, R13, 0x8, R8 ;  /* 0x000000080d0c7825 */ /* 0x000fca00078e0208 */
[----:B------:R-:W2:Y:S04]  /*1060*/  LDG.E.64 R18, desc[UR8][R12.64] ;  /* 0x000000080c127981 */ /* 0x000ea8000c1e1b00 */
[----:B------:R-:W3:Y:S04]  /*1070*/  LDG.E.64 R16, desc[UR8][R12.64+0x8] ;  /* 0x000008080c107981 */ /* 0x000ee8000c1e1b00 */
[----:B------:R-:W4:Y:S04]  /*1080*/  LDG.E.64 R20, desc[UR8][R12.64+0x10] ;  /* 0x000010080c147981 */ /* 0x000f28000c1e1b00 */
[----:B------:R-:W4:Y:S01]  /*1090*/  LDG.E.64 R14, desc[UR8][R12.64+0x18] ;  /* 0x000018080c0e7981 */ /* 0x000f22000c1e1b00 */
[C---:B------:R-:W-:Y:S01]  /*10a0*/  LEA R26, R27.reuse, R2, 0x3 ;  /* 0x000000021b1a7211 */ /* 0x040fe200078e18ff */
[----:B------:R-:W-:-:S04]  /*10b0*/  VIADD R27, R27, 0x4 ;  /* 0x000000041b1b7836 */ /* 0x000fc80000000000 */
[----:B------:R-:W2:Y:S04]  /*10c0*/  LDS.64 R24, [R26] ;  /* 0x000000001a187984 */ /* 0x000ea80000000a00 */
[----:B------:R-:W3:Y:S01]  /*10d0*/  LDS.64 R22, [R26+0x8] ;  /* 0x000008001a167984 */ /* 0x000ee20000000a00 */
[----:B--2--5:R-:W-:-:S03]  /*10e0*/  DFMA R24, -R10, R24, R18 ;  /* 0x000000180a18722b */ /* 0x024fc60000000112 */
[----:B------:R-:W4:Y:S01]  /*10f0*/  LDS.64 R18, [R26+0x18] ;  /* 0x000018001a127984 */ /* 0x000f220000000a00 */
[----:B---3--:R-:W-:-:S03]  /*1100*/  DFMA R22, -R10, R22, R16 ;  /* 0x000000160a16722b */ /* 0x008fc60000000110 */
[----:B------:R-:W0:Y:S04]  /*1110*/  LDS.64 R16, [R26+0x10] ;  /* 0x000010001a107984 */ /* 0x000e280000000a00 */
[----:B------:R1:W-:Y:S04]  /*1120*/  STG.E.64 desc[UR8][R12.64], R24 ;  /* 0x000000180c007986 */ /* 0x0003e8000c101b08 */
[----:B------:R1:W-:Y:S01]  /*1130*/  STG.E.64 desc[UR8][R12.64+0x8], R22 ;  /* 0x000008160c007986 */ /* 0x0003e2000c101b08 */
[C---:B----4-:R-:W-:Y:S02]  /*1140*/  DFMA R14, -R10.reuse, R18, R14 ;  /* 0x000000120a0e722b */ /* 0x050fe4000000010e */
[----:B0-----:R-:W-:-:S05]  /*1150*/  DFMA R16, -R10, R16, R20 ;  /* 0x000000100a10722b */ /* 0x001fca0000000114 */
[----:B------:R1:W-:Y:S04]  /*1160*/  STG.E.64 desc[UR8][R12.64+0x18], R14 ;  /* 0x0000180e0c007986 */ /* 0x0003e8000c101b08 */
[----:B------:R1:W-:Y:S02]  /*1170*/  STG.E.64 desc[UR8][R12.64+0x10], R16 ;  /* 0x000010100c007986 */ /* 0x0003e4000c101b08 */
.L_x_17:
[----:B------:R-:W-:Y:S05]  /*1180*/  @!P3 BRA `(.L_x_13) ;  /* 0x00000000004cb947 */ /* 0x000fea0003800000 */
[----:B012---:R-:W-:-:S04]  /*1190*/  IMAD R13, R4, 0xfa1, R27 ;  /* 0x00000fa1040d7824 */ /* 0x007fc800078e021b */
[----:B------:R-:W-:-:S05]  /*11a0*/  IMAD.WIDE R8, R13, 0x8, R8 ;  /* 0x000000080d087825 */ /* 0x000fca00078e0208 */
[----:B------:R-:W2:Y:S01]  /*11b0*/  LDG.E.64 R14, desc[UR8][R8.64] ;  /* 0x00000008080e7981 */ /* 0x000ea2000c1e1b00 */
[----:B------:R-:W-:Y:S01]  /*11c0*/  IMAD R27, R27, 0x8, R2 ;  /* 0x000000081b1b7824 */ /* 0x000fe200078e0202 */
[----:B------:R-:W-:-:S04]  /*11d0*/  ISETP.NE.AND P3, PT, R5, 0x1, PT ;  /* 0x000000010500780c */ /* 0x000fc80003f65270 */
[----:B------:R-:W2:Y:S02]  /*11e0*/  LDS.64 R12, [R27] ;  /* 0x000000001b0c7984 */ /* 0x000ea40000000a00 */
[----:B--2--5:R-:W-:-:S07]  /*11f0*/  DFMA R12, -R10, R12, R14 ;  /* 0x0000000c0a0c722b */ /* 0x024fce000000010e */
[----:B------:R3:W-:Y:S01]  /*1200*/  STG.E.64 desc[UR8][R8.64], R12 ;  /* 0x0000000c08007986 */ /* 0x0007e2000c101b08 */
[----:B------:R-:W-:Y:S05]  /*1210*/  @!P3 BRA `(.L_x_13) ;  /* 0x000000000028b947 */ /* 0x000fea0003800000 */
[----:B------:R-:W2:Y:S01]  /*1220*/  LDG.E.64 R14, desc[UR8][R8.64+0x8] ;  /* 0x00000808080e7981 */ /* 0x000ea2000c1e1b00 */
[----:B------:R-:W-:-:S03]  /*1230*/  ISETP.NE.AND P3, PT, R5, 0x2, PT ;  /* 0x000000020500780c */ /* 0x000fc60003f65270 */
[----:B---3--:R-:W2:Y:S02]  /*1240*/  LDS.64 R12, [R27+0x8] ;  /* 0x000008001b0c7984 */ /* 0x008ea40000000a00 */
[----:B--2---:R-:W-:-:S07]  /*1250*/  DFMA R12, -R10, R12, R14 ;  /* 0x0000000c0a0c722b */ /* 0x004fce000000010e */
[----:B------:R4:W-:Y:S01]  /*1260*/  STG.E.64 desc[UR8][R8.64+0x8], R12 ;  /* 0x0000080c08007986 */ /* 0x0009e2000c101b08 */
[----:B------:R-:W-:Y:S05]  /*1270*/  @!P3 BRA `(.L_x_13) ;  /* 0x000000000010b947 */ /* 0x000fea0003800000 */
[----:B------:R-:W2:Y:S04]  /*1280*/  LDG.E.64 R14, desc[UR8][R8.64+0x10] ;  /* 0x00001008080e7981 */ /* 0x000ea8000c1e1b00 */
[----:B----4-:R-:W2:Y:S02]  /*1290*/  LDS.64 R12, [R27+0x10] ;  /* 0x000010001b0c7984 */ /* 0x010ea40000000a00 */
[----:B--2---:R-:W-:-:S07]  /*12a0*/  DFMA R12, -R10, R12, R14 ;  /* 0x0000000c0a0c722b */ /* 0x004fce000000010e */
[----:B------:R0:W-:Y:S04]  /*12b0*/  STG.E.64 desc[UR8][R8.64+0x10], R12 ;  /* 0x0000100c08007986 */ /* 0x0001e8000c101b08 */
.L_x_13:
[----:B------:R-:W-:Y:S05]  /*12c0*/  BSYNC.RECONVERGENT B0 ;  /* 0x0000000000007941 */ /* 0x000fea0003800200 */
.L_x_12:
[----:B0--34-:R-:W0:Y:S01]  /*12d0*/  LDC R8, c[0x0][0x388] ;  /* 0x0000e200ff087b82 */ /* 0x019e220000000800 */
[----:B------:R-:W-:-:S06]  /*12e0*/  UIADD3 UR6, UPT, UPT, UR4, 0x1, URZ ;  /* 0x0000000104067890 */ /* 0x000fcc000fffe0ff */
[----:B0-----:R-:W-:-:S13]  /*12f0*/  ISETP.NE.AND P3, PT, R8, UR6, PT ;  /* 0x0000000608007c0c */ /* 0x001fda000bf65270 */
[----:B------:R-:W-:Y:S05]  /*1300*/  @!P3 EXIT ;  /* 0x000000000000b94d */ /* 0x000fea0003800000 */
[----:B------:R-:W-:Y:S01]  /*1310*/  VIADD R4, R4, UR5 ;  /* 0x0000000504047c36 */ /* 0x000fe20008000000 */
[----:B------:R-:W-:Y:S01]  /*1320*/  UMOV UR4, UR6 ;  /* 0x0000000600047c82 */ /* 0x000fe20008000000 */
[----:B------:R-:W-:Y:S05]  /*1330*/  BRA `(.L_x_18) ;  /* 0xfffffff400407947 */ /* 0x000fea000383ffff */
        .weak           $__internal_0_$__cuda_sm20_div_rn_f64_full
        .type           $__internal_0_$__cuda_sm20_div_rn_f64_full,@function
        .size           $__internal_0_$__cuda_sm20_div_rn_f64_full,(.L_x_91 - $__internal_0_$__cuda_sm20_div_rn_f64_full)
$__internal_0_$__cuda_sm20_div_rn_f64_full:
[C---:B------:R-:W-:Y:S01]  /*1340*/  FSETP.GEU.AND P0, PT, |R5|.reuse, 1.469367938527859385e-39, PT ;  /* 0x001000000500780b */ /* 0x040fe20003f0e200 */
[----:B------:R-:W-:Y:S01]  /*1350*/  IMAD.MOV.U32 R6, RZ, RZ, 0x1 ;  /* 0x00000001ff067424 */ /* 0x000fe200078e00ff */
[C---:B------:R-:W-:Y:S01]  /*1360*/  LOP3.LUT R2, R5.reuse, 0x800fffff, RZ, 0xc0, !PT ;  /* 0x800fffff05027812 */ /* 0x040fe200078ec0ff */
[----:B------:R-:W-:Y:S01]  /*1370*/  IMAD.MOV.U32 R10, RZ, RZ, 0x1ca00000 ;  /* 0x1ca00000ff0a7424 */ /* 0x000fe200078e00ff */
[----:B------:R-:W-:Y:S01]  /*1380*/  LOP3.LUT R11, R5, 0x7ff00000, RZ, 0xc0, !PT ;  /* 0x7ff00000050b7812 */ /* 0x000fe200078ec0ff */
[----:B------:R-:W-:Y:S01]  /*1390*/  IMAD.MOV.U32 R17, RZ, RZ, 0x40a00000 ;  /* 0x40a00000ff117424 */ /* 0x000fe200078e00ff */
[----:B------:R-:W-:Y:S01]  /*13a0*/  LOP3.LUT R3, R2, 0x3ff00000, RZ, 0xfc, !PT ;  /* 0x3ff0000002037812 */ /* 0x000fe200078efcff */
[----:B------:R-:W-:Y:S01]  /*13b0*/  IMAD.MOV.U32 R2, RZ, RZ, R4 ;  /* 0x000000ffff027224 */ /* 0x000fe200078e0004 */
[----:B------:R-:W-:Y:S01]  /*13c0*/  ISETP.LE.U32.AND P1, PT, R11, 0x40a00000, PT ;  /* 0x40a000000b00780c */ /* 0x000fe20003f23070 */
[----:B------:R-:W-:Y:S01]  /*13d0*/  IMAD.MOV.U32 R16, RZ, RZ, R11 ;  /* 0x000000ffff107224 */ /* 0x000fe200078e000b */
[----:B------:R-:W-:-:S02]  /*13e0*/  IADD3 R11, PT, PT, R17, -0x1, RZ ;  /* 0xffffffff110b7810 */ /* 0x000fc40007ffe0ff */
[----:B------:R-:W-:Y:S01]  /*13f0*/  SEL R12, R10, 0x63400000, !P1 ;  /* 0x634000000a0c7807 */ /* 0x000fe20004800000 */
[----:B------:R-:W-:-:S06]  /*1400*/  @!P0 DMUL R2, R4, 8.98846567431157953865e+307 ;  /* 0x7fe0000004028828 */ /* 0x000fcc0000000000 */
[----:B------:R-:W0:Y:S04]  /*1410*/  MUFU.RCP64H R7, R3 ;  /* 0x0000000300077308 */ /* 0x000e280000001800 */
[----:B------:R-:W-:Y:S02]  /*1420*/  @!P0 LOP3.LUT R16, R3, 0x7ff00000, RZ, 0xc0, !PT ;  /* 0x7ff0000003108812 */ /* 0x000fe400078ec0ff */
[----:B------:R-:W-:-:S03]  /*1430*/  ISETP.GT.U32.AND P0, PT, R11, 0x7feffffe, PT ;  /* 0x7feffffe0b00780c */ /* 0x000fc60003f04070 */
[----:B------:R-:W-:-:S05]  /*1440*/  VIADD R11, R16, 0xffffffff ;  /* 0xffffffff100b7836 */ /* 0x000fca0000000000 */
[----:B------:R-:W-:Y:S01]  /*1450*/  ISETP.GT.U32.OR P0, PT, R11, 0x7feffffe, P0 ;  /* 0x7feffffe0b00780c */ /* 0x000fe20000704470 */
[----:B0-----:R-:W-:-:S08]  /*1460*/  DFMA R8, R6, -R2, 1 ;  /* 0x3ff000000608742b */ /* 0x001fd00000000802 */
[----:B------:R-:W-:-:S08]  /*1470*/  DFMA R8, R8, R8, R8 ;  /* 0x000000080808722b */ /* 0x000fd00000000008 */
[----:B------:R-:W-:-:S08]  /*1480*/  DFMA R8, R6, R8, R6 ;  /* 0x000000080608722b */ /* 0x000fd00000000006 */
[----:B------:R-:W-:-:S08]  /*1490*/  DFMA R6, R8, -R2, 1 ;  /* 0x3ff000000806742b */ /* 0x000fd00000000802 */
[----:B------:R-:W-:Y:S01]  /*14a0*/  DFMA R8, R8, R6, R8 ;  /* 0x000000060808722b */ /* 0x000fe20000000008 */
[----:B------:R-:W-:Y:S01]  /*14b0*/  LOP3.LUT R7, R12, 0xf4200, RZ, 0xfc, !PT ;  /* 0x000f42000c077812 */ /* 0x000fe200078efcff */
[----:B------:R-:W-:-:S06]  /*14c0*/  IMAD.MOV.U32 R6, RZ, RZ, RZ ;  /* 0x000000ffff067224 */ /* 0x000fcc00078e00ff */
[----:B------:R-:W-:-:S08]  /*14d0*/  DMUL R12, R8, R6 ;  /* 0x00000006080c7228 */ /* 0x000fd00000000000 */
[----:B------:R-:W-:-:S08]  /*14e0*/  DFMA R14, R12, -R2, R6 ;  /* 0x800000020c0e722b */ /* 0x000fd00000000006 */
[----:B------:R-:W-:Y:S01]  /*14f0*/  DFMA R8, R8, R14, R12 ;  /* 0x0000000e0808722b */ /* 0x000fe2000000000c */
[----:B------:R-:W-:Y:S10]  /*1500*/  @P0 BRA `(.L_x_19) ;  /* 0x0000000000740947 */ /* 0x000ff40003800000 */
[----:B------:R-:W-:Y:S01]  /*1510*/  LOP3.LUT R13, R5, 0x7ff00000, RZ, 0xc0, !PT ;  /* 0x7ff00000050d7812 */ /* 0x000fe200078ec0ff */
[----:B------:R-:W-:-:S03]  /*1520*/  IMAD.MOV.U32 R11, RZ, RZ, 0x40a00000 ;  /* 0x40a00000ff0b7424 */ /* 0x000fc600078e00ff */
[----:B------:R-:W-:Y:S01]  /*1530*/  ISETP.LE.U32.AND P0, PT, R13, 0x40a00000, PT ;  /* 0x40a000000d00780c */ /* 0x000fe20003f03070 */
[----:B------:R-:W-:-:S03]  /*1540*/  IMAD.MOV R12, RZ, RZ, -R13 ;  /* 0x000000ffff0c7224 */ /* 0x000fc600078e0a0d */
[----:B------:R-:W-:Y:S02]  /*1550*/  SEL R10, R10, 0x63400000, !P0 ;  /* 0x634000000a0a7807 */ /* 0x000fe40004000000 */
[----:B------:R-:W-:Y:S01]  /*1560*/  VIADDMNMX R11, R12, R11, 0xb9600000, !PT ;  /* 0xb96000000c0b7446 */ /* 0x000fe2000780010b */
[----:B------:R-:W-:-:S03]  /*1570*/  IMAD.MOV.U32 R12, RZ, RZ, RZ ;  /* 0x000000ffff0c7224 */ /* 0x000fc600078e00ff */
[----:B------:R-:W-:-:S05]  /*1580*/  VIMNMX R11, PT, PT, R11, 0x46a00000, PT ;  /* 0x46a000000b0b7848 */ /* 0x000fca0003fe0100 */
[----:B------:R-:W-:-:S04]  /*1590*/  IMAD.IADD R14, R11, 0x1, -R10 ;  /* 0x000000010b0e7824 */ /* 0x000fc800078e0a0a */
[----:B------:R-:W-:-:S06]  /*15a0*/  VIADD R13, R14, 0x7fe00000 ;  /* 0x7fe000000e0d7836 */ /* 0x000fcc0000000000 */
[----:B------:R-:W-:-:S10]  /*15b0*/  DMUL R10, R8, R12 ;  /* 0x0000000c080a7228 */ /* 0x000fd40000000000 */
[----:B------:R-:W-:-:S13]  /*15c0*/  FSETP.GTU.AND P0, PT, |R11|, 1.469367938527859385e-39, PT ;  /* 0x001000000b00780b */ /* 0x000fda0003f0c200 */
[----:B------:R-:W-:Y:S05]  /*15d0*/  @P0 BRA `(.L_x_20) ;  /* 0x0000000000840947 */ /* 0x000fea0003800000 */
[----:B------:R-:W-:Y:S01]  /*15e0*/  DFMA R2, R8, -R2, R6 ;  /* 0x800000020802722b */ /* 0x000fe20000000006 */
[----:B------:R-:W-:-:S09]  /*15f0*/  IMAD.MOV.U32 R12, RZ, RZ, RZ ;  /* 0x000000ffff0c7224 */ /* 0x000fd200078e00ff */
[C---:B------:R-:W-:Y:S02]  /*1600*/  FSETP.NEU.AND P0, PT, R3.reuse, RZ, PT ;  /* 0x000000ff0300720b */ /* 0x040fe40003f0d000 */
[----:B------:R-:W-:-:S04]  /*1610*/  LOP3.LUT R5, R3, 0x80000000, R5, 0x48, !PT ;  /* 0x8000000003057812 */ /* 0x000fc800078e4805 */
[----:B------:R-:W-:-:S07]  /*1620*/  LOP3.LUT R13, R5, R13, RZ, 0xfc, !PT ;  /* 0x0000000d050d7212 */ /* 0x000fce00078efcff */
[----:B------:R-:W-:Y:S05]  /*1630*/  @!P0 BRA `(.L_x_20) ;  /* 0x00000000006c8947 */ /* 0x000fea0003800000 */
[----:B------:R-:W-:Y:S02]  /*1640*/  IMAD.MOV R3, RZ, RZ, -R14 ;  /* 0x000000ffff037224 */ /* 0x000fe400078e0a0e */
[----:B------:R-:W-:-:S06]  /*1650*/  IMAD.MOV.U32 R2, RZ, RZ, RZ ;  /* 0x000000ffff027224 */ /* 0x000fcc00078e00ff */
[----:B------:R-:W-:Y:S02]  /*1660*/  DFMA R2, R10, -R2, R8 ;  /* 0x800000020a02722b */ /* 0x000fe40000000008 */
[----:B------:R-:W-:-:S04]  /*1670*/  DMUL.RP R8, R8, R12 ;  /* 0x0000000c08087228 */ /* 0x000fc80000008000 */
[----:B------:R-:W-:-:S04]  /*1680*/  IADD3 R2, PT, PT, -R14, -0x43300000, RZ ;  /* 0xbcd000000e027810 */ /* 0x000fc80007ffe1ff */
[----:B------:R-:W-:Y:S02]  /*1690*/  FSETP.NEU.AND P0, PT, |R3|, R2, PT ;  /* 0x000000020300720b */ /* 0x000fe40003f0d200 */
[----:B------:R-:W-:Y:S02]  /*16a0*/  LOP3.LUT R5, R9, R5, RZ, 0x3c, !PT ;  /* 0x0000000509057212 */ /* 0x000fe400078e3cff */
[----:B------:R-:W-:Y:S02]  /*16b0*/  FSEL R10, R8, R10, !P0 ;  /* 0x0000000a080a7208 */ /* 0x000fe40004000000 */
[----:B------:R-:W-:Y:S01]  /*16c0*/  FSEL R11, R5, R11, !P0 ;  /* 0x0000000b050b7208 */ /* 0x000fe20004000000 */
[----:B------:R-:W-:Y:S06]  /*16d0*/  BRA `(.L_x_20) ;  /* 0x0000000000447947 */ /* 0x000fec0003800000 */
.L_x_19:
[----:B------:R-:W-:-:S14]  /*16e0*/  DSETP.NAN.AND P0, PT, R4, R4, PT ;  /* 0x000000040400722a */ /* 0x000fdc0003f08000 */
[----:B------:R-:W-:Y:S05]  /*16f0*/  @P0 BRA `(.L_x_21) ;  /* 0x0000000000340947 */ /* 0x000fea0003800000 */
[----:B------:R-:W-:Y:S01]  /*1700*/  ISETP.NE.AND P0, PT, R17, R16, PT ;  /* 0x000000101100720c */ /* 0x000fe20003f05270 */
[----:B------:R-:W-:Y:S01]  /*1710*/  IMAD.MOV.U32 R11, RZ, RZ, -0x80000 ;  /* 0xfff80000ff0b7424 */ /* 0x000fe200078e00ff */
[----:B------:R-:W-:-:S11]  /*1720*/  MOV R10, 0x0 ;  /* 0x00000000000a7802 */ /* 0x000fd60000000f00 */
[----:B------:R-:W-:Y:S05]  /*1730*/  @!P0 BRA `(.L_x_20) ;  /* 0x00000000002c8947 */ /* 0x000fea0003800000 */
[----:B------:R-:W-:Y:S02]  /*1740*/  ISETP.NE.AND P0, PT, R17, 0x7ff00000, PT ;  /* 0x7ff000001100780c */ /* 0x000fe40003f05270 */
[----:B------:R-:W-:Y:S02]  /*1750*/  LOP3.LUT R4, R5, 0x40af4200, RZ, 0x3c, !PT ;  /* 0x40af420005047812 */ /* 0x000fe400078e3cff */
[----:B------:R-:W-:Y:S02]  /*1760*/  ISETP.EQ.OR P0, PT, R16, RZ, !P0 ;  /* 0x000000ff1000720c */ /* 0x000fe40004702670 */
[----:B------:R-:W-:-:S11]  /*1770*/  LOP3.LUT R11, R4, 0x80000000, RZ, 0xc0, !PT ;  /* 0x80000000040b7812 */ /* 0x000fd600078ec0ff */
[----:B------:R-:W-:Y:S01]  /*1780*/  @P0 LOP3.LUT R2, R11, 0x7ff00000, RZ, 0xfc, !PT ;  /* 0x7ff000000b020812 */ /* 0x000fe200078efcff */
[----:B------:R-:W-:Y:S02]  /*1790*/  @!P0 IMAD.MOV.U32 R10, RZ, RZ, RZ ;  /* 0x000000ffff0a8224 */ /* 0x000fe400078e00ff */
[----:B------:R-:W-:Y:S02]  /*17a0*/  @P0 IMAD.MOV.U32 R10, RZ, RZ, RZ ;  /* 0x000000ffff0a0224 */ /* 0x000fe400078e00ff */
[----:B------:R-:W-:Y:S01]  /*17b0*/  @P0 IMAD.MOV.U32 R11, RZ, RZ, R2 ;  /* 0x000000ffff0b0224 */ /* 0x000fe200078e0002 */
[----:B------:R-:W-:Y:S06]  /*17c0*/  BRA `(.L_x_20) ;  /* 0x0000000000087947 */ /* 0x000fec0003800000 */
.L_x_21:
[----:B------:R-:W-:Y:S01]  /*17d0*/  LOP3.LUT R11, R5, 0x80000, RZ, 0xfc, !PT ;  /* 0x00080000050b7812 */ /* 0x000fe200078efcff */
[----:B------:R-:W-:-:S07]  /*17e0*/  IMAD.MOV.U32 R10, RZ, RZ, R4 ;  /* 0x000000ffff0a7224 */ /* 0x000fce00078e0004 */
.L_x_20:
[----:B------:R-:W-:Y:S02]  /*17f0*/  IMAD.MOV.U32 R2, RZ, RZ, R0 ;  /* 0x000000ffff027224 */ /* 0x000fe400078e0000 */
[----:B------:R-:W-:-:S04]  /*1800*/  IMAD.MOV.U32 R3, RZ, RZ, 0x0 ;  /* 0x00000000ff037424 */ /* 0x000fc800078e00ff */
[----:B------:R-:W-:Y:S05]  /*1810*/  RET.REL.NODEC R2 `(_Z8subtractPdii) ;  /* 0xffffffe402f87950 */ /* 0x000fea0003c3ffff */
.L_x_22:
        /* <DEDUP_REMOVED lines=14> */
.L_x_91:


//--------------------- .text._Z6dividePdii       --------------------------
	.section	.text._Z6dividePdii,"ax",@progbits
	.align	128
        .global         _Z6dividePdii
        .type           _Z6dividePdii,@function
        .size           _Z6dividePdii,(.L_x_92 - _Z6dividePdii)
        .other          _Z6dividePdii,@"STO_CUDA_ENTRY STV_DEFAULT"
_Z6dividePdii:
.text._Z6dividePdii:
[----:B------:R-:W-:Y:S08]  /*0000*/  LDC R1, c[0x0][0x37c] ;  /* 0x0000df00ff017b82 */ /* 0x000ff00000000800 */
[----:B------:R-:W0:Y:S02]  /*0010*/  LDC.64 R2, c[0x0][0x388] ;  /* 0x0000e200ff027b82 */ /* 0x000e240000000a00 */
[----:B0-----:R-:W-:-:S13]  /*0020*/  ISETP.GE.AND P0, PT, R2, 0x1, PT ;  /* 0x000000010200780c */ /* 0x001fda0003f06270 */
[----:B------:R-:W-:Y:S05]  /*0030*/  @!P0 EXIT ;  /* 0x000000000000894d */ /* 0x000fea0003800000 */
[----:B------:R-:W0:Y:S01]  /*0040*/  LDC.64 R16, c[0x0][0x380] ;  /* 0x0000e000ff107b82 */ /* 0x000e220000000a00 */
[----:B------:R-:W1:Y:S01]  /*0050*/  LDCU.64 UR6, c[0x0][0x358] ;  /* 0x00006b00ff0677ac */ /* 0x000e620008000a00 */
[----:B------:R-:W-:-:S04]  /*0060*/  IMAD R0, R3, 0xfa2, RZ ;  /* 0x00000fa203007824 */ /* 0x000fc800078e02ff */
[----:B0-----:R-:W-:-:S06]  /*0070*/  IMAD.WIDE R16, R0, 0x8, R16 ;  /* 0x0000000800107825 */ /* 0x001fcc00078e0210 */
[----:B-1----:R-:W5:Y:S01]  /*0080*/  LDG.E.64 R16, desc[UR6][R16.64] ;  /* 0x0000000610107981 */ /* 0x002f62000c1e1b00 */
[----:B------:R-:W0:Y:S01]  /*0090*/  LDCU UR4, c[0x0][0x360] ;  /* 0x00006c00ff0477ac */ /* 0x000e220008000800 */
[----:B------:R-:W0:Y:S01]  /*00a0*/  LDC R5, c[0x0][0x370] ;  /* 0x0000dc00ff057b82 */ /* 0x000e220000000800 */
[C---:B------:R-:W-:Y:S01]  /*00b0*/  ISETP.GE.U32.AND P0, PT, R2.reuse, 0x8, PT ;  /* 0x000000080200780c */ /* 0x040fe20003f06070 */
[----:B------:R-:W1:Y:S01]  /*00c0*/  S2R R27, SR_TID.X ;  /* 0x00000000001b7919 */ /* 0x000e620000002100 */
[----:B------:R-:W-:Y:S01]  /*00d0*/  LOP3.LUT R32, R2, 0x7, RZ, 0xc0, !PT ;  /* 0x0000000702207812 */ /* 0x000fe200078ec0ff */
[----:B------:R-:W1:Y:S01]  /*00e0*/  S2R R22, SR_CTAID.X ;  /* 0x0000000000167919 */ /* 0x000e620000002500 */
[----:B0-----:R-:W-:Y:S02]  /*00f0*/  IMAD R31, R5, UR4, RZ ;  /* 0x00000004051f7c24 */ /* 0x001fe4000f8e02ff */
[----:B-1----:R-:W-:-:S04]  /*0100*/  IMAD R9, R22, UR4, R27 ;  /* 0x0000000416097c24 */ /* 0x002fc8000f8e021b */
[----:B------:R-:W-:-:S03]  /*0110*/  IMAD.IADD R40, R9, 0x1, R3 ;  /* 0x0000000109287824 */ /* 0x000fc600078e0203 */
[----:B------:R-:W-:Y:S05]  /*0120*/  @!P0 BRA `(.L_x_23) ;  /* 0x0000001000588947 */ /* 0x000fea0003800000 */
[----:B------:R-:W-:Y:S01]  /*0130*/  LEA R8, R5, R22, 0x2 ;  /* 0x0000001605087211 */ /* 0x000fe200078e10ff */
[----:B------:R-:W-:Y:S02]  /*0140*/  IMAD.IADD R3, R27, 0x1, R3 ;  /* 0x000000011b037824 */ /* 0x000fe400078e0203 */
[C-C-:B------:R-:W-:Y:S02]  /*0150*/  IMAD R4, R5.reuse, 0x2, R22.reuse ;  /* 0x0000000205047824 */ /* 0x140fe400078e0216 */
[C-C-:B------:R-:W-:Y:S02]  /*0160*/  IMAD R6, R5.reuse, 0x3, R22.reuse ;  /* 0x0000000305067824 */ /* 0x140fe400078e0216 */
[C-C-:B------:R-:W-:Y:S02]  /*0170*/  IMAD R10, R5.reuse, 0x5, R22.reuse ;  /* 0x00000005050a7824 */ /* 0x140fe400078e0216 */
[C-C-:B------:R-:W-:Y:S02]  /*0180*/  IMAD R18, R5.reuse, 0x6, R22.reuse ;  /* 0x0000000605127824 */ /* 0x140fe400078e0216 */
[----:B------:R-:W-:-:S02]  /*0190*/  IMAD R20, R5, 0x7, R22 ;  /* 0x0000000705147824 */ /* 0x000fc400078e0216 */
[----:B------:R-:W-:Y:S02]  /*01a0*/  IMAD.IADD R22, R22, 0x1, R5 ;  /* 0x0000000116167824 */ /* 0x000fe400078e0205 */
[--C-:B------:R-:W-:Y:S02]  /*01b0*/  IMAD R5, R4, UR4, R27.reuse ;  /* 0x0000000404057c24 */ /* 0x100fe4000f8e021b */
[--C-:B------:R-:W-:Y:S02]  /*01c0*/  IMAD R7, R6, UR4, R27.reuse ;  /* 0x0000000406077c24 */ /* 0x100fe4000f8e021b */
[--C-:B------:R-:W-:Y:S02]  /*01d0*/  IMAD R19, R8, UR4, R27.reuse ;  /* 0x0000000408137c24 */ /* 0x100fe4000f8e021b */
[----:B------:R-:W-:Y:S01]  /*01e0*/  IMAD R21, R10, UR4, R27 ;  /* 0x000000040a157c24 */ /* 0x000fe2000f8e021b */
[----:B------:R-:W-:Y:S01]  /*01f0*/  IADD3 R7, PT, PT, R0, R7, RZ ;  /* 0x0000000700077210 */ /* 0x000fe20007ffe0ff */
[----:B------:R-:W-:-:S02]  /*0200*/  IMAD R12, R18, UR4, R3 ;  /* 0x00000004120c7c24 */ /* 0x000fc4000f8e0203 */
[--C-:B------:R-:W-:Y:S01]  /*0210*/  IMAD R23, R18, UR4, R27.reuse ;  /* 0x0000000412177c24 */ /* 0x100fe2000f8e021b */
[----:B------:R-:W-:Y:S01]  /*0220*/  LOP3.LUT R18, R2, 0x7ffffff8, RZ, 0xc0, !PT ;  /* 0x7ffffff802127812 */ /* 0x000fe200078ec0ff */
[--C-:B------:R-:W-:Y:S02]  /*0230*/  IMAD R25, R20, UR4, R27.reuse ;  /* 0x0000000414197c24 */ /* 0x100fe4000f8e021b */
[----:B------:R-:W-:Y:S02]  /*0240*/  IMAD R27, R22, UR4, R27 ;  /* 0x00000004161b7c24 */ /* 0x000fe4000f8e021b */
[--C-:B------:R-:W-:Y:S02]  /*0250*/  IMAD R14, R8, UR4, R3.reuse ;  /* 0x00000004080e7c24 */ /* 0x100fe4000f8e0203 */
[--C-:B------:R-:W-:Y:S02]  /*0260*/  IMAD R13, R10, UR4, R3.reuse ;  /* 0x000000040a0d7c24 */ /* 0x100fe4000f8e0203 */
[----:B------:R-:W-:-:S02]  /*0270*/  IMAD R30, R4, UR4, R3 ;  /* 0x00000004041e7c24 */ /* 0x000fc4000f8e0203 */
[--C-:B------:R-:W-:Y:S02]  /*0280*/  IMAD R15, R6, UR4, R3.reuse ;  /* 0x00000004060f7c24 */ /* 0x100fe4000f8e0203 */
[--C-:B------:R-:W-:Y:S02]  /*0290*/  IMAD R11, R20, UR4, R3.reuse ;  /* 0x00000004140b7c24 */ /* 0x100fe4000f8e0203 */
[----:B------:R-:W-:Y:S01]  /*02a0*/  IMAD R10, R22, UR4, R3 ;  /* 0x00000004160a7c24 */ /* 0x000fe2000f8e0203 */
[C---:B------:R-:W-:Y:S01]  /*02b0*/  IADD3 R3, PT, PT, R0.reuse, R25, RZ ;  /* 0x0000001900037210 */ /* 0x040fe20007ffe0ff */
[C---:B------:R-:W-:Y:S02]  /*02c0*/  IMAD.IADD R8, R0.reuse, 0x1, R5 ;  /* 0x0000000100087824 */ /* 0x040fe400078e0205 */
[----:B------:R-:W-:Y:S02]  /*02d0*/  IMAD.IADD R9, R9, 0x1, R0 ;  /* 0x0000000109097824 */ /* 0x000fe400078e0200 */
[----:B------:R-:W-:-:S02]  /*02e0*/  IMAD.IADD R6, R0, 0x1, R19 ;  /* 0x0000000100067824 */ /* 0x000fc400078e0213 */
[C---:B------:R-:W-:Y:S02]  /*02f0*/  IMAD.IADD R5, R0.reuse, 0x1, R21 ;  /* 0x0000000100057824 */ /* 0x040fe400078e0215 */
[C---:B------:R-:W-:Y:S02]  /*0300*/  IMAD.IADD R4, R0.reuse, 0x1, R23 ;  /* 0x0000000100047824 */ /* 0x040fe400078e0217 */
[----:B------:R-:W-:Y:S02]  /*0310*/  IMAD.IADD R2, R0, 0x1, R27 ;  /* 0x0000000100027824 */ /* 0x000fe400078e021b */
[----:B------:R-:W-:-:S07]  /*0320*/  IMAD.MOV R0, RZ, RZ, -R18 ;  /* 0x000000ffff007224 */ /* 0x000fce00078e0a12 */
.L_x_56:
[----:B------:R-:W-:Y:S01]  /*0330*/  ISETP.GT.AND P0, PT, R40, 0xfa0, PT ;  /* 0x00000fa02800780c */ /* 0x000fe20003f04270 */
[----:B------:R-:W-:-:S12]  /*0340*/  BSSY.RECONVERGENT B1, `(.L_x_24) ;  /* 0x000001a000017945 */ /* 0x000fd80003800200 */
[----:B01234-:R-:W-:Y:S05]  /*0350*/  @P0 BRA `(.L_x_25) ;  /* 0x0000000000600947 */ /* 0x01ffea0003800000 */
[----:B------:R-:W0:Y:S02]  /*0360*/  LDC.64 R28, c[0x0][0x380] ;  /* 0x0000e000ff1c7b82 */ /* 0x000e240000000a00 */
[----:B0-----:R-:W-:-:S05]  /*0370*/  IMAD.WIDE R28, R9, 0x8, R28 ;  /* 0x00000008091c7825 */ /* 0x001fca00078e021c */
[----:B------:R-:W2:Y:S01]  /*0380*/  LDG.E.64 R22, desc[UR6][R28.64] ;  /* 0x000000061c167981 */ /* 0x000ea2000c1e1b00 */
[----:B-----5:R-:W0:Y:S01]  /*0390*/  MUFU.RCP64H R21, R17 ;  /* 0x0000001100157308 */ /* 0x020e220000001800 */
[----:B------:R-:W-:Y:S01]  /*03a0*/  IMAD.MOV.U32 R20, RZ, RZ, 0x1 ;  /* 0x00000001ff147424 */ /* 0x000fe200078e00ff */
[----:B------:R-:W-:Y:S05]  /*03b0*/  BSSY.RECONVERGENT B2, `(.L_x_26) ;  /* 0x0000011000027945 */ /* 0x000fea0003800200 */
[----:B0-----:R-:W-:-:S08]  /*03c0*/  DFMA R18, -R16, R20, 1 ;  /* 0x3ff000001012742b */ /* 0x001fd00000000114 */
[----:B------:R-:W-:-:S08]  /*03d0*/  DFMA R18, R18, R18, R18 ;  /* 0x000000121212722b */ /* 0x000fd00000000012 */
[----:B------:R-:W-:-:S08]  /*03e0*/  DFMA R18, R20, R18, R20 ;  /* 0x000000121412722b */ /* 0x000fd00000000014 */
[----:B------:R-:W-:-:S08]  /*03f0*/  DFMA R24, -R16, R18, 1 ;  /* 0x3ff000001018742b */ /* 0x000fd00000000112 */
[----:B------:R-:W-:-:S08]  /*0400*/  DFMA R24, R18, R24, R18 ;  /* 0x000000181218722b */ /* 0x000fd00000000012 */
[----:B--2---:R-:W-:Y:S01]  /*0410*/  DMUL R20, R22, R24 ;  /* 0x0000001816147228 */ /* 0x004fe20000000000 */
[----:B------:R-:W-:-:S07]  /*0420*/  FSETP.GEU.AND P1, PT, |R23|, 6.5827683646048100446e-37, PT ;  /* 0x036000001700780b */ /* 0x000fce0003f2e200 */
[----:B------:R-:W-:-:S08]  /*0430*/  DFMA R18, -R16, R20, R22 ;  /* 0x000000141012722b */ /* 0x000fd00000000116 */
[----:B------:R-:W-:-:S10]  /*0440*/  DFMA R38, R24, R18, R20 ;  /* 0x000000121826722b */ /* 0x000fd40000000014 */
[----:B------:R-:W-:-:S05]  /*0450*/  FFMA R18, RZ, R17, R39 ;  /* 0x00000011ff127223 */ /* 0x000fca0000000027 */
[----:B------:R-:W-:-:S13]  /*0460*/  FSETP.GT.AND P0, PT, |R18|, 1.469367938527859385e-39, PT ;  /* 0x001000001200780b */ /* 0x000fda0003f04200 */
[----:B------:R-:W-:Y:S05]  /*0470*/  @P0 BRA P1, `(.L_x_27) ;  /* 0x0000000000100947 */ /* 0x000fea0000800000 */
[----:B------:R-:W-:Y:S01]  /*0480*/  MOV R20, R16 ;  /* 0x0000001000147202 */ /* 0x000fe20000000f00 */
[----:B------:R-:W-:Y:S01]  /*0490*/  IMAD.MOV.U32 R21, RZ, RZ, R17 ;  /* 0x000000ffff157224 */ /* 0x000fe200078e0011 */
[----:B------:R-:W-:-:S07]  /*04a0*/  MOV R34, 0x4c0 ;  /* 0x000004c000227802 */ /* 0x000fce0000000f00 */
[----:B------:R-:W-:Y:S05]  /*04b0*/  CALL.REL.NOINC `($__internal_1_$__cuda_sm20_div_rn_f64_full) ;  /* 0x0000001c00047944 */ /* 0x000fea0003c00000 */
.L_x_27:
[----:B------:R-:W-:Y:S05]  /*04c0*/  BSYNC.RECONVERGENT B2 ;  /* 0x0000000000027941 */ /* 0x000fea0003800200 */
.L_x_26:
[----:B------:R0:W-:Y:S02]  /*04d0*/  STG.E.64 desc[UR6][R28.64], R38 ;  /* 0x000000261c007986 */ /* 0x0001e4000c101b06 */
.L_x_25:
[----:B------:R-:W-:Y:S05]  /*04e0*/  BSYNC.RECONVERGENT B1 ;  /* 0x0000000000017941 */ /* 0x000fea0003800200 */
.L_x_24:
[----:B------:R-:W-:Y:S01]  /*04f0*/  ISETP.GT.AND P0, PT, R10, 0xfa0, PT ;  /* 0x00000fa00a00780c */ /* 0x000fe20003f04270 */
[----:B------:R-:W-:-:S12]  /*0500*/  BSSY.RECONVERGENT B1, `(.L_x_28) ;  /* 0x000001a000017945 */ /* 0x000fd80003800200 */
[----:B------:R-:W-:Y:S05]  /*0510*/  @P0 BRA `(.L_x_29) ;  /* 0x0000000000600947 */ /* 0x000fea0003800000 */
[----:B0-----:R-:W0:Y:S02]  /*0520*/  LDC.64 R28, c[0x0][0x380] ;  /* 0x0000e000ff1c7b82 */ /* 0x001e240000000a00 */
        /* <DEDUP_REMOVED lines=17> */
[----:B------:R-:W-:Y:S01]  /*0640*/  IMAD.MOV.U32 R20, RZ, RZ, R16 ;  /* 0x000000ffff147224 */ /* 0x000fe200078e0010 */
[----:B------:R-:W-:Y:S02]  /*0650*/  MOV R21, R17 ;  /* 0x0000001100157202 */ /* 0x000fe40000000f00 */
[----:B------:R-:W-:-:S07]  /*0660*/  MOV R34, 0x680 ;  /* 0x0000068000227802 */ /* 0x000fce0000000f00 */
[----:B------:R-:W-:Y:S05]  /*0670*/  CALL.REL.NOINC `($__internal_1_$__cuda_sm20_div_rn_f64_full) ;  /* 0x0000001800947944 */ /* 0x000fea0003c00000 */
.L_x_31:
[----:B------:R-:W-:Y:S05]  /*0680*/  BSYNC.RECONVERGENT B2 ;  /* 0x0000000000027941 */ /* 0x000fea0003800200 */
.L_x_30:
[----:B------:R1:W-:Y:S02]  /*0690*/  STG.E.64 desc[UR6][R28.64], R38 ;  /* 0x000000261c007986 */ /* 0x0003e4000c101b06 */
.L_x_29:
[----:B------:R-:W-:Y:S05]  /*06a0*/  BSYNC.RECONVERGENT B1 ;  /* 0x0000000000017941 */ /* 0x000fea0003800200 */
.L_x_28:
[----:B------:R-:W-:Y:S01]  /*06b0*/  ISETP.GT.AND P0, PT, R30, 0xfa0, PT ;  /* 0x00000fa01e00780c */ /* 0x000fe20003f04270 */
[----:B------:R-:W-:-:S12]  /*06c0*/  BSSY.RECONVERGENT B1, `(.L_x_32) ;  /* 0x000001a000017945 */ /* 0x000fd80003800200 */
[----:B------:R-:W-:Y:S05]  /*06d0*/  @P0 BRA `(.L_x_33) ;  /* 0x0000000000600947 */ /* 0x000fea0003800000 */
[----:B01----:R-:W0:Y:S02]  /*06e0*/  LDC.64 R28, c[0x0][0x380] ;  /* 0x0000e000ff1c7b82 */ /* 0x003e240000000a00 */
        /* <DEDUP_REMOVED lines=18> */
[----:B------:R-:W-:Y:S01]  /*0810*/  MOV R34, 0x840 ;  /* 0x0000084000227802 */ /* 0x000fe20000000f00 */
[----:B------:R-:W-:-:S07]  /*0820*/  IMAD.MOV.U32 R21, RZ, RZ, R17 ;  /* 0x000000ffff157224 */ /* 0x000fce00078e0011 */
[----:B------:R-:W-:Y:S05]  /*0830*/  CALL.REL.NOINC `($__internal_1_$__cuda_sm20_div_rn_f64_full) ;  /* 0x0000001800247944 */ /* 0x000fea0003c00000 */
.L_x_35:
[----:B------:R-:W-:Y:S05]  /*0840*/  BSYNC.RECONVERGENT B2 ;  /* 0x0000000000027941 */ /* 0x000fea0003800200 */
.L_x_34:
[----:B------:R2:W-:Y:S02]  /*0850*/  STG.E.64 desc[UR6][R28.64], R38 ;  /* 0x000000261c007986 */ /* 0x0005e4000c101b06 */
.L_x_33:
[----:B------:R-:W-:Y:S05]  /*0860*/  BSYNC.RECONVERGENT B1 ;  /* 0x0000000000017941 */ /* 0x000fea0003800200 */
.L_x_32:
[----:B------:R-:W-:Y:S01]  /*0870*/  ISETP.GT.AND P0, PT, R15, 0xfa0, PT ;  /* 0x00000fa00f00780c */ /* 0x000fe20003f04270 */
[----:B------:R-:W-:Y:S01]  /*0880*/  BSSY.RECONVERGENT B1, `(.L_x_36) ;  /* 0x000001b000017945 */ /* 0x000fe20003800200 */
[----:B------:R-:W-:-:S11]  /*0890*/  IADD3 R40, PT, PT, R31, R40, R31 ;  /* 0x000000281f287210 */ /* 0x000fd60007ffe01f */
[----:B------:R-:W-:Y:S05]  /*08a0*/  @P0 BRA `(.L_x_37) ;  /* 0x0000000000600947 */ /* 0x000fea0003800000 */
[----:B012---:R-:W0:Y:S02]  /*08b0*/  LDC.64 R28, c[0x0][0x380] ;  /* 0x0000e000ff1c7b82 */ /* 0x007e240000000a00 */
[----:B0-----:R-:W-:-:S05]  /*08c0*/  IMAD.WIDE R28, R7, 0x8, R28 ;  /* 0x00000008071c7825 */ /* 0x001fca00078e021c */
[----:B------:R-:W2:Y:S01]  /*08d0*/  LDG.E.64 R22, desc[UR6][R28.64] ;  /* 0x000000061c167981 */ /* 0x000ea2000c1e1b00 */
[----:B-----5:R-:W0:Y:S01]  /*08e0*/  MUFU.RCP64H R19, R17 ;  /* 0x0000001100137308 */ /* 0x020e220000001800 */
[----:B------:R-:W-:Y:S01]  /*08f0*/  MOV R18, 0x1 ;  /* 0x0000000100127802 */ /* 0x000fe20000000f00 */
        /* <DEDUP_REMOVED lines=17> */
.L_x_39:
[----:B------:R-:W-:Y:S05]  /*0a10*/  BSYNC.RECONVERGENT B2 ;  /* 0x0000000000027941 */ /* 0x000fea0003800200 */
.L_x_38:
[----:B------:R3:W-:Y:S02]  /*0a20*/  STG.E.64 desc[UR6][R28.64], R38 ;  /* 0x000000261c007986 */ /* 0x0007e4000c101b06 */
.L_x_37:
[----:B------:R-:W-:Y:S05]  /*0a30*/  BSYNC.RECONVERGENT B1 ;  /* 0x0000000000017941 */ /* 0x000fea0003800200 */
.L_x_36:
[----:B------:R-:W-:Y:S01]  /*0a40*/  ISETP.GT.AND P0, PT, R14, 0xfa0, PT ;  /* 0x00000fa00e00780c */ /* 0x000fe20003f04270 */
[----:B------:R-:W-:-:S12]  /*0a50*/  BSSY.RECONVERGENT B1, `(.L_x_40) ;  /* 0x000001a000017945 */ /* 0x000fd80003800200 */
[----:B------:R-:W-:Y:S05]  /*0a60*/  @P0 BRA `(.L_x_41) ;  /* 0x0000000000600947 */ /* 0x000fea0003800000 */
[----:B0123--:R-:W0:Y:S02]  /*0a70*/  LDC.64 R28, c[0x0][0x380] ;  /* 0x0000e000ff1c7b82 */ /* 0x00fe240000000a00 */
        /* <DEDUP_REMOVED lines=21> */
.L_x_43:
[----:B------:R-:W-:Y:S05]  /*0bd0*/  BSYNC.RECONVERGENT B2 ;  /* 0x0000000000027941 */ /* 0x000fea0003800200 */
.L_x_42:
[----:B------:R4:W-:Y:S02]  /*0be0*/  STG.E.64 desc[UR6][R28.64], R38 ;  /* 0x000000261c007986 */ /* 0x0009e4000c101b06 */
.L_x_41:
[----:B------:R-:W-:Y:S05]  /*0bf0*/  BSYNC.RECONVERGENT B1 ;  /* 0x0000000000017941 */ /* 0x000fea0003800200 */
.L_x_40:
[----:B------:R-:W-:Y:S01]  /*0c00*/  ISETP.GT.AND P0, PT, R13, 0xfa0, PT ;  /* 0x00000fa00d00780c */ /* 0x000fe20003f04270 */
[----:B------:R-:W-:Y:S01]  /*0c10*/  BSSY.RECONVERGENT B1, `(.L_x_44) ;  /* 0x000001b000017945 */ /* 0x000fe20003800200 */
[----:B------:R-:W-:-:S11]  /*0c20*/  IADD3 R40, PT, PT, R31, R40, R31 ;  /* 0x000000281f287210 */ /* 0x000fd60007ffe01f */
[----:B------:R-:W-:Y:S05]  /*0c30*/  @P0 BRA `(.L_x_45) ;  /* 0x0000000000600947 */ /* 0x000fea0003800000 */
[----:B01234-:R-:W0:Y:S02]  /*0c40*/  LDC.64 R28, c[0x0][0x380] ;  /* 0x0000e000ff1c7b82 */ /* 0x01fe240000000a00 */
        /* <DEDUP_REMOVED lines=21> */
.L_x_47:
[----:B------:R-:W-:Y:S05]  /*0da0*/  BSYNC.RECONVERGENT B2 ;  /* 0x0000000000027941 */ /* 0x000fea0003800200 */
.L_x_46:
[----:B------:R0:W-:Y:S02]  /*0db0*/  STG.E.64 desc[UR6][R28.64], R38 ;  /* 0x000000261c007986 */ /* 0x0001e4000c101b06 */
.L_x_45:
[----:B------:R-:W-:Y:S05]  /*0dc0*/  BSYNC.RECONVERGENT B1 ;  /* 0x0000000000017941 */ /* 0x000fea0003800200 */
.L_x_44:
[----:B------:R-:W-:Y:S01]  /*0dd0*/  ISETP.GT.AND P0, PT, R12, 0xfa0, PT ;  /* 0x00000fa00c00780c */ /* 0x000fe20003f04270 */
[----:B------:R-:W-:-:S12]  /*0de0*/  BSSY.RECONVERGENT B1, `(.L_x_48) ;  /* 0x000001a000017945 */ /* 0x000fd80003800200 */
        /* <DEDUP_REMOVED lines=23> */
.L_x_51:
[----:B------:R-:W-:Y:S05]  /*0f60*/  BSYNC.RECONVERGENT B2 ;  /* 0x0000000000027941 */ /* 0x000fea0003800200 */
.L_x_50:
[----:B------:R0:W-:Y:S02]  /*0f70*/  STG.E.64 desc[UR6][R28.64], R38 ;  /* 0x000000261c007986 */ /* 0x0001e4000c101b06 */
.L_x_49:
[----:B------:R-:W-:Y:S05]  /*0f80*/  BSYNC.RECONVERGENT B1 ;  /* 0x0000000000017941 */ /* 0x000fea0003800200 */
.L_x_48:
        /* <DEDUP_REMOVED lines=26> */
.L_x_55:
[----:B------:R-:W-:Y:S05]  /*1130*/  BSYNC.RECONVERGENT B2 ;  /* 0x0000000000027941 */ /* 0x000fea0003800200 */
.L_x_54:
[----:B------:R0:W-:Y:S02]  /*1140*/  STG.E.64 desc[UR6][R28.64], R38 ;  /* 0x000000261c007986 */ /* 0x0001e4000c101b06 */
.L_x_53:
[----:B------:R-:W-:Y:S05]  /*1150*/  BSYNC.RECONVERGENT B1 ;  /* 0x0000000000017941 */ /* 0x000fea0003800200 */
.L_x_52:
[----:B------:R-:W-:Y:S01]  /*1160*/  VIADD R0, R0, 0x8 ;  /* 0x0000000800007836 */ /* 0x000fe20000000000 */
[C---:B------:R-:W-:Y:S01]  /*1170*/  IADD3 R40, PT, PT, R31.reuse, R40, R31 ;  /* 0x000000281f287210 */ /* 0x040fe20007ffe01f */
[C---:B------:R-:W-:Y:S01]  /*1180*/  IMAD R30, R31.reuse, 0x8, R30 ;  /* 0x000000081f1e7824 */ /* 0x040fe200078e021e */
[C---:B------:R-:W-:Y:S01]  /*1190*/  LEA R8, R31.reuse, R8, 0x3 ;  /* 0x000000081f087211 */ /* 0x040fe200078e18ff */
[C---:B------:R-:W-:Y:S01]  /*11a0*/  IMAD R15, R31.reuse, 0x8, R15 ;  /* 0x000000081f0f7824 */ /* 0x040fe200078e020f */
[----:B------:R-:W-:Y:S01]  /*11b0*/  ISETP.NE.AND P0, PT, R0, RZ, PT ;  /* 0x000000ff0000720c */ /* 0x000fe20003f05270 */
        /* <DEDUP_REMOVED lines=11> */
[----:B------:R-:W-:Y:S01]  /*1270*/  IMAD R9, R31, 0x8, R9 ;  /* 0x000000081f097824 */ /* 0x000fe200078e0209 */
[----:B------:R-:W-:Y:S06]  /*1280*/  @P0 BRA `(.L_x_56) ;  /* 0xfffffff000280947 */ /* 0x000fec000383ffff */
.L_x_23:
[----:B------:R-:W-:-:S13]  /*1290*/  ISETP.NE.AND P0, PT, R32, RZ, PT ;  /* 0x000000ff2000720c */ /* 0x000fda0003f05270 */
[----:B------:R-:W-:Y:S05]  /*12a0*/  @!P0 EXIT ;  /* 0x000000000000894d */ /* 0x000fea0003800000 */
[----:B------:R-:W0:Y:S01]  /*12b0*/  LDCU UR4, c[0x0][0x388] ;  /* 0x00007100ff0477ac */ /* 0x000e220008000800 */
[----:B------:R-:W-:Y:S01]  /*12c0*/  ISETP.GE.U32.AND P0, PT, R32, 0x4, PT ;  /* 0x000000042000780c */ /* 0x000fe20003f06070 */
[----:B0-----:R-:W-:-:S12]  /*12d0*/  ULOP3.LUT UR4, UR4, 0x3, URZ, 0xc0, !UPT ;  /* 0x0000000304047892 */ /* 0x001fd8000f8ec0ff */
[----:B------:R-:W-:Y:S05]  /*12e0*/  @!P0 BRA `(.L_x_57) ;  /* 0x0000000400f08947 */ /* 0x000fea0003800000 */
[----:B------:R-:W-:Y:S01]  /*12f0*/  ISETP.GT.AND P0, PT, R40, 0xfa0, PT ;  /* 0x00000fa02800780c */ /* 0x000fe20003f04270 */
[----:B------:R-:W-:-:S12]  /*1300*/  BSSY.RECONVERGENT B1, `(.L_x_58) ;  /* 0x000001c000017945 */ /* 0x000fd80003800200 */
[----:B------:R-:W-:Y:S05]  /*1310*/  @P0 BRA `(.L_x_59) ;  /* 0x0000000000680947 */ /* 0x000fea0003800000 */
[----:B------:R-:W0:Y:S08]  /*1320*/  LDC R5, c[0x0][0x38c] ;  /* 0x0000e300ff057b82 */ /* 0x000e300000000800 */
[----:B------:R-:W1:Y:S01]  /*1330*/  LDC.64 R2, c[0x0][0x380] ;  /* 0x0000e000ff027b82 */ /* 0x000e620000000a00 */
[----:B0-----:R-:W-:-:S04]  /*1340*/  IMAD R5, R5, 0xfa1, R40 ;  /* 0x00000fa105057824 */ /* 0x001fc800078e0228 */
[----:B-1----:R-:W-:-:S05]  /*1350*/  IMAD.WIDE R2, R5, 0x8, R2 ;  /* 0x0000000805027825 */ /* 0x002fca00078e0202 */
        /* <DEDUP_REMOVED lines=9> */
[----:B--234-:R-:W-:Y:S01]  /*13f0*/  DMUL R38, R6, R22 ;  /* 0x0000001606267228 */ /* 0x01cfe20000000000 */
        /* <DEDUP_REMOVED lines=10> */
.L_x_61:
[----:B------:R-:W-:Y:S05]  /*14a0*/  BSYNC.RECONVERGENT B2 ;  /* 0x0000000000027941 */ /* 0x000fea0003800200 */
.L_x_60:
[----:B------:R0:W-:Y:S02]  /*14b0*/  STG.E.64 desc[UR6][R2.64], R38 ;  /* 0x0000002602007986 */ /* 0x0001e4000c101b06 */
.L_x_59:
[----:B------:R-:W-:Y:S05]  /*14c0*/  BSYNC.RECONVERGENT B1 ;  /* 0x0000000000017941 */ /* 0x000fea0003800200 */
.L_x_58:
[----:B------:R-:W-:Y:S01]  /*14d0*/  IMAD.IADD R40, R40, 0x1, R31 ;  /* 0x0000000128287824 */ /* 0x000fe200078e021f */
[----:B------:R-:W-:Y:S04]  /*14e0*/  BSSY.RECONVERGENT B1, `(.L_x_62) ;  /* 0x000001d000017945 */ /* 0x000fe80003800200 */
[----:B------:R-:W-:-:S13]  /*14f0*/  ISETP.GT.AND P0, PT, R40, 0xfa0, PT ;  /* 0x00000fa02800780c */ /* 0x000fda0003f04270 */
[----:B------:R-:W-:Y:S05]  /*1500*/  @P0 BRA `(.L_x_63) ;  /* 0x0000000000680947 */ /* 0x000fea0003800000 */
[----:B------:R-:W1:Y:S08]  /*1510*/  LDC R5, c[0x0][0x38c] ;  /* 0x0000e300ff057b82 */ /* 0x000e700000000800 */
[----:B0-----:R-:W0:Y:S01]  /*1520*/  LDC.64 R2, c[0x0][0x380] ;  /* 0x0000e000ff027b82 */ /* 0x001e220000000a00 */
[----:B-1----:R-:W-:-:S04]  /*1530*/  IMAD R5, R5, 0xfa1, R40 ;  /* 0x00000fa105057824 */ /* 0x002fc800078e0228 */
        /* <DEDUP_REMOVED lines=21> */
.L_x_65:
[----:B------:R-:W-:Y:S05]  /*1690*/  BSYNC.RECONVERGENT B2 ;  /* 0x0000000000027941 */ /* 0x000fea0003800200 */
.L_x_64:
[----:B------:R0:W-:Y:S02]  /*16a0*/  STG.E.64 desc[UR6][R2.64], R38 ;  /* 0x0000002602007986 */ /* 0x0001e4000c101b06 */
.L_x_63:
[----:B------:R-:W-:Y:S05]  /*16b0*/  BSYNC.RECONVERGENT B1 ;  /* 0x0000000000017941 */ /* 0x000fea0003800200 */
.L_x_62:
        /* <DEDUP_REMOVED lines=28> */
.L_x_69:
[----:B------:R-:W-:Y:S05]  /*1880*/  BSYNC.RECONVERGENT B2 ;  /* 0x0000000000027941 */ /* 0x000fea0003800200 */
.L_x_68:
[----:B------:R0:W-:Y:S02]  /*1890*/  STG.E.64 desc[UR6][R2.64], R38 ;  /* 0x0000002602007986 */ /* 0x0001e4000c101b06 */
.L_x_67:
[----:B------:R-:W-:Y:S05]  /*18a0*/  BSYNC.RECONVERGENT B1 ;  /* 0x0000000000017941 */ /* 0x000fea0003800200 */
.L_x_66:
        /* <DEDUP_REMOVED lines=28> */
.L_x_73:
[----:B------:R-:W-:Y:S05]  /*1a70*/  BSYNC.RECONVERGENT B2 ;  /* 0x0000000000027941 */ /* 0x000fea0003800200 */
.L_x_72:
[----:B------:R0:W-:Y:S02]  /*1a80*/  STG.E.64 desc[UR6][R2.64], R38 ;  /* 0x0000002602007986 */ /* 0x0001e4000c101b06 */
.L_x_71:
[----:B------:R-:W-:Y:S05]  /*1a90*/  BSYNC.RECONVERGENT B1 ;  /* 0x0000000000017941 */ /* 0x000fea0003800200 */
.L_x_70:
[----:B------:R-:W-:-:S07]  /*1aa0*/  IMAD.IADD R40, R31, 0x1, R40 ;  /* 0x000000011f287824 */ /* 0x000fce00078e0228 */
.L_x_57:
[----:B------:R-:W-:-:S13]  /*1ab0*/  ISETP.NE.AND P0, PT, RZ, UR4, PT ;  /* 0x00000004ff007c0c */ /* 0x000fda000bf05270 */
[----:B------:R-:W-:Y:S05]  /*1ac0*/  @!P0 EXIT ;  /* 0x000000000000894d */ /* 0x000fea0003800000 */
[----:B------:R-:W-:-:S09]  /*1ad0*/  UISETP.NE.AND UP0, UPT, UR4, 0x1, UPT ;  /* 0x000000010400788c */ /* 0x000fd2000bf05270 */
[----:B------:R-:W-:Y:S05]  /*1ae0*/  BRA.U !UP0, `(.L_x_74) ;  /* 0x0000000108f87547 */ /* 0x000fea000b800000 */
[----:B------:R-:W-:Y:S01]  /*1af0*/  ISETP.GT.AND P0, PT, R40, 0xfa0, PT ;  /* 0x00000fa02800780c */ /* 0x000fe20003f04270 */
[----:B------:R-:W-:-:S12]  /*1b00*/  BSSY.RECONVERGENT B1, `(.L_x_75) ;  /* 0x000001c000017945 */ /* 0x000fd80003800200 */
        /* <DEDUP_REMOVED lines=25> */
.L_x_78:
[----:B------:R-:W-:Y:S05]  /*1ca0*/  BSYNC.RECONVERGENT B2 ;  /* 0x0000000000027941 */ /* 0x000fea0003800200 */
.L_x_77:
[----:B------:R0:W-:Y:S02]  /*1cb0*/  STG.E.64 desc[UR6][R2.64], R38 ;  /* 0x0000002602007986 */ /* 0x0001e4000c101b06 */
.L_x_76:
[----:B------:R-:W-:Y:S05]  /*1cc0*/  BSYNC.RECONVERGENT B1 ;  /* 0x0000000000017941 */ /* 0x000fea0003800200 */
.L_x_75:
        /* <DEDUP_REMOVED lines=28> */
.L_x_82:
[----:B------:R-:W-:Y:S05]  /*1e90*/  BSYNC.RECONVERGENT B2 ;  /* 0x0000000000027941 */ /* 0x000fea0003800200 */
.L_x_81:
[----:B------:R0:W-:Y:S02]  /*1ea0*/  STG.E.64 desc[UR6][R2.64], R38 ;  /* 0x0000002602007986 */ /* 0x0001e4000c101b06 */
.L_x_80:
[----:B------:R-:W-:Y:S05]  /*1eb0*/  BSYNC.RECONVERGENT B1 ;  /* 0x0000000000017941 */ /* 0x000fea0003800200 */
.L_x_79:
[----:B------:R-:W-:-:S07]  /*1ec0*/  IMAD.IADD R40, R31, 0x1, R40 ;  /* 0x000000011f287824 */ /* 0x000fce00078e0228 */
.L_x_74:
[----:B------:R-:W1:Y:S01]  /*1ed0*/  LDC R0, c[0x0][0x388] ;  /* 0x0000e200ff007b82 */ /* 0x000e620000000800 */
[----:B------:R-:W-:Y:S02]  /*1ee0*/  ISETP.GT.AND P0, PT, R40, 0xfa0, PT ;  /* 0x00000fa02800780c */ /* 0x000fe40003f04270 */
[----:B-1----:R-:W-:-:S04]  /*1ef0*/  LOP3.LUT R0, R0, 0x1, RZ, 0xc0, !PT ;  /* 0x0000000100007812 */ /* 0x002fc800078ec0ff */
[----:B------:R-:W-:-:S13]  /*1f00*/  ISETP.NE.U32.OR P0, PT, R0, 0x1, P0 ;  /* 0x000000010000780c */ /* 0x000fda0000705470 */
[----:B------:R-:W-:Y:S05]  /*1f10*/  @P0 EXIT ;  /* 0x000000000000094d */ /* 0x000fea0003800000 */
        /* <DEDUP_REMOVED lines=24> */
.L_x_84:
[----:B------:R-:W-:Y:S05]  /*20a0*/  BSYNC.RECONVERGENT B1 ;  /* 0x0000000000017941 */ /* 0x000fea0003800200 */
.L_x_83:
[----:B------:R-:W-:Y:S01]  /*20b0*/  STG.E.64 desc[UR6][R2.64], R38 ;  /* 0x0000002602007986 */ /* 0x000fe2000c101b06 */
[----:B------:R-:W-:Y:S05]  /*20c0*/  EXIT ;  /* 0x000000000000794d */ /* 0x000fea0003800000 */
        .weak           $__internal_1_$__cuda_sm20_div_rn_f64_full
        .type           $__internal_1_$__cuda_sm20_div_rn_f64_full,@function
        .size           $__internal_1_$__cuda_sm20_div_rn_f64_full,(.L_x_92 - $__internal_1_$__cuda_sm20_div_rn_f64_full)
$__internal_1_$__cuda_sm20_div_rn_f64_full:
[C---:B------:R-:W-:Y:S01]  /*20d0*/  FSETP.GEU.AND P0, PT, |R21|.reuse, 1.469367938527859385e-39, PT ;  /* 0x001000001500780b */ /* 0x040fe20003f0e200 */
[----:B------:R-:W-:Y:S01]  /*20e0*/  IMAD.MOV.U32 R38, RZ, RZ, 0x1 ;  /* 0x00000001ff267424 */ /* 0x000fe200078e00ff */
[----:B------:R-:W-:Y:S01]  /*20f0*/  LOP3.LUT R18, R21, 0x800fffff, RZ, 0xc0, !PT ;  /* 0x800fffff15127812 */ /* 0x000fe200078ec0ff */
[----:B------:R-:W-:Y:S01]  /*2100*/  BSSY.RECONVERGENT B0, `(.L_x_85) ;  /* 0x0000054000007945 */ /* 0x000fe20003800200 */
[C---:B------:R-:W-:Y:S02]  /*2110*/  FSETP.GEU.AND P2, PT, |R23|.reuse, 1.469367938527859385e-39, PT ;  /* 0x001000001700780b */ /* 0x040fe40003f4e200 */
[----:B------:R-:W-:Y:S01]  /*2120*/  LOP3.LUT R19, R18, 0x3ff00000, RZ, 0xfc, !PT ;  /* 0x3ff0000012137812 */ /* 0x000fe200078efcff */
[----:B------:R-:W-:Y:S01]  /*2130*/  IMAD.MOV.U32 R18, RZ, RZ, R20 ;  /* 0x000000ffff127224 */ /* 0x000fe200078e0014 */
[----:B------:R-:W-:Y:S02]  /*2140*/  LOP3.LUT R33, R23, 0x7ff00000, RZ, 0xc0, !PT ;  /* 0x7ff0000017217812 */ /* 0x000fe400078ec0ff */
[----:B------:R-:W-:-:S02]  /*2150*/  MOV R35, 0x1ca00000 ;  /* 0x1ca0000000237802 */ /* 0x000fc40000000f00 */
[----:B------:R-:W-:Y:S01]  /*2160*/  LOP3.LUT R37, R21, 0x7ff00000, RZ, 0xc0, !PT ;  /* 0x7ff0000015257812 */ /* 0x000fe200078ec0ff */
[----:B------:R-:W-:Y:S01]  /*2170*/  @!P0 DMUL R18, R20, 8.98846567431157953865e+307 ;  /* 0x7fe0000014128828 */ /* 0x000fe20000000000 */
[----:B------:R-:W-:Y:S02]  /*2180*/  IMAD.MOV.U32 R36, RZ, RZ, R33 ;  /* 0x000000ffff247224 */ /* 0x000fe400078e0021 */
[----:B------:R-:W-:Y:S02]  /*2190*/  ISETP.GE.U32.AND P1, PT, R33, R37, PT ;  /* 0x000000252100720c */ /* 0x000fe40003f26070 */
[----:B------:R-:W-:Y:S01]  /*21a0*/  @!P2 LOP3.LUT R24, R21, 0x7ff00000, RZ, 0xc0, !PT ;  /* 0x7ff000001518a812 */ /* 0x000fe200078ec0ff */
[----:B------:R-:W0:Y:S01]  /*21b0*/  MUFU.RCP64H R39, R19 ;  /* 0x0000001300277308 */ /* 0x000e220000001800 */
[----:B------:R-:W-:Y:S02]  /*21c0*/  SEL R25, R35, 0x63400000, !P1 ;  /* 0x6340000023197807 */ /* 0x000fe40004800000 */
[----:B------:R-:W-:-:S02]  /*21d0*/  @!P2 ISETP.GE.U32.AND P3, PT, R33, R24, PT ;  /* 0x000000182100a20c */ /* 0x000fc40003f66070 */
[----:B------:R-:W-:Y:S02]  /*21e0*/  LOP3.LUT R25, R25, 0x800fffff, R23, 0xf8, !PT ;  /* 0x800fffff19197812 */ /* 0x000fe400078ef817 */
[----:B------:R-:W-:Y:S01]  /*21f0*/  @!P0 LOP3.LUT R37, R19, 0x7ff00000, RZ, 0xc0, !PT ;  /* 0x7ff0000013258812 */ /* 0x000fe200078ec0ff */
[----:B0-----:R-:W-:-:S08]  /*2200*/  DFMA R26, R38, -R18, 1 ;  /* 0x3ff00000261a742b */ /* 0x001fd00000000812 */
[----:B------:R-:W-:-:S08]  /*2210*/  DFMA R26, R26, R26, R26 ;  /* 0x0000001a1a1a722b */ /* 0x000fd0000000001a */
[----:B------:R-:W-:Y:S01]  /*2220*/  DFMA R38, R38, R26, R38 ;  /* 0x0000001a2626722b */ /* 0x000fe20000000026 */
[----:B------:R-:W-:Y:S01]  /*2230*/  @!P2 SEL R27, R35, 0x63400000, !P3 ;  /* 0x63400000231ba807 */ /* 0x000fe20005800000 */
[----:B------:R-:W-:-:S03]  /*2240*/  @!P2 IMAD.MOV.U32 R26, RZ, RZ, RZ ;  /* 0x000000ffff1aa224 */ /* 0x000fc600078e00ff */
[----:B------:R-:W-:-:S03]  /*2250*/  @!P2 LOP3.LUT R24, R27, 0x80000000, R23, 0xf8, !PT ;  /* 0x800000001b18a812 */ /* 0x000fc600078ef817 */
[----:B------:R-:W-:Y:S01]  /*2260*/  DFMA R42, R38, -R18, 1 ;  /* 0x3ff00000262a742b */ /* 0x000fe20000000812 */
[----:B------:R-:W-:Y:S01]  /*2270*/  @!P2 LOP3.LUT R27, R24, 0x100000, RZ, 0xfc, !PT ;  /* 0x00100000181ba812 */ /* 0x000fe200078efcff */
[----:B------:R-:W-:-:S06]  /*2280*/  IMAD.MOV.U32 R24, RZ, RZ, R22 ;  /* 0x000000ffff187224 */ /* 0x000fcc00078e0016 */
[----:B------:R-:W-:Y:S02]  /*2290*/  DFMA R42, R38, R42, R38 ;  /* 0x0000002a262a722b */ /* 0x000fe40000000026 */
[----:B------:R-:W-:-:S08]  /*22a0*/  @!P2 DFMA R24, R24, 2, -R26 ;  /* 0x400000001818a82b */ /* 0x000fd0000000081a */
[----:B------:R-:W-:Y:S02]  /*22b0*/  DMUL R38, R42, R24 ;  /* 0x000000182a267228 */ /* 0x000fe40000000000 */
[----:B------:R-:W-:-:S06]  /*22c0*/  @!P2 LOP3.LUT R36, R25, 0x7ff00000, RZ, 0xc0, !PT ;  /* 0x7ff000001924a812 */ /* 0x000fcc00078ec0ff */
[----:B------:R-:W-:-:S08]  /*22d0*/  DFMA R26, R38, -R18, R24 ;  /* 0x80000012261a722b */ /* 0x000fd00000000018 */
[----:B------:R-:W-:Y:S01]  /*22e0*/  DFMA R26, R42, R26, R38 ;  /* 0x0000001a2a1a722b */ /* 0x000fe20000000026 */
[----:B------:R-:W-:Y:S01]  /*22f0*/  IADD3 R38, PT, PT, R36, -0x1, RZ ;  /* 0xffffffff24267810 */ /* 0x000fe20007ffe0ff */
[----:B------:R-:W-:-:S03]  /*2300*/  VIADD R39, R37, 0xffffffff ;  /* 0xffffffff25277836 */ /* 0x000fc60000000000 */
[----:B------:R-:W-:-:S04]  /*2310*/  ISETP.GT.U32.AND P0, PT, R38, 0x7feffffe, PT ;  /* 0x7feffffe2600780c */ /* 0x000fc80003f04070 */
[----:B------:R-:W-:-:S13]  /*2320*/  ISETP.GT.U32.OR P0, PT, R39, 0x7feffffe, P0 ;  /* 0x7feffffe2700780c */ /* 0x000fda0000704470 */
[----:B------:R-:W-:Y:S05]  /*2330*/  @P0 BRA `(.L_x_86) ;  /* 0x00000000006c0947 */ /* 0x000fea0003800000 */
[----:B------:R-:W-:Y:S02]  /*2340*/  LOP3.LUT R22, R21, 0x7ff00000, RZ, 0xc0, !PT ;  /* 0x7ff0000015167812 */ /* 0x000fe400078ec0ff */
[----:B------:R-:W-:Y:S02]  /*2350*/  MOV R36, RZ ;  /* 0x000000ff00247202 */ /* 0x000fe40000000f00 */
[CC--:B------:R-:W-:Y:S02]  /*2360*/  VIADDMNMX R23, R33.reuse, -R22.reuse, 0xb9600000, !PT ;  /* 0xb960000021177446 */ /* 0x0c0fe40007800916 */
[----:B------:R-:W-:Y:S02]  /*2370*/  ISETP.GE.U32.AND P0, PT, R33, R22, PT ;  /* 0x000000162100720c */ /* 0x000fe40003f06070 */
[----:B------:R-:W-:Y:S02]  /*2380*/  VIMNMX R23, PT, PT, R23, 0x46a00000, PT ;  /* 0x46a0000017177848 */ /* 0x000fe40003fe0100 */
[----:B------:R-:W-:-:S05]  /*2390*/  SEL R22, R35, 0x63400000, !P0 ;  /* 0x6340000023167807 */ /* 0x000fca0004000000 */
        /* <DEDUP_REMOVED lines=11> */
[----:B------:R-:W-:Y:S01]  /*2450*/  IMAD.MOV R19, RZ, RZ, -R22 ;  /* 0x000000ffff137224 */ /* 0x000fe200078e0a16 */
[----:B------:R-:W-:Y:S01]  /*2460*/  IADD3 R22, PT, PT, -R22, -0x43300000, RZ ;  /* 0xbcd0000016167810 */ /* 0x000fe20007ffe1ff */
[----:B------:R-:W-:-:S06]  /*2470*/  IMAD.MOV.U32 R18, RZ, RZ, RZ ;  /* 0x000000ffff127224 */ /* 0x000fcc00078e00ff */
[----:B------:R-:W-:Y:S02]  /*2480*/  DFMA R18, R38, -R18, R26 ;  /* 0x800000122612722b */ /* 0x000fe4000000001a */
[----:B------:R-:W-:-:S08]  /*2490*/  DMUL.RP R26, R26, R36 ;  /* 0x000000241a1a7228 */ /* 0x000fd00000008000 */
[----:B------:R-:W-:Y:S02]  /*24a0*/  FSETP.NEU.AND P0, PT, |R19|, R22, PT ;  /* 0x000000161300720b */ /* 0x000fe40003f0d200 */
[----:B------:R-:W-:Y:S02]  /*24b0*/  LOP3.LUT R19, R27, R20, RZ, 0x3c, !PT ;  /* 0x000000141b137212 */ /* 0x000fe400078e3cff */
[----:B------:R-:W-:Y:S02]  /*24c0*/  FSEL R38, R26, R38, !P0 ;  /* 0x000000261a267208 */ /* 0x000fe40004000000 */
[----:B------:R-:W-:Y:S01]  /*24d0*/  FSEL R39, R19, R39, !P0 ;  /* 0x0000002713277208 */ /* 0x000fe20004000000 */
[----:B------:R-:W-:Y:S06]  /*24e0*/  BRA `(.L_x_87) ;  /* 0x0000000000547947 */ /* 0x000fec0003800000 */
.L_x_86:
[----:B------:R-:W-:-:S14]  /*24f0*/  DSETP.NAN.AND P0, PT, R22, R22, PT ;  /* 0x000000161600722a */ /* 0x000fdc0003f08000 */
[----:B------:R-:W-:Y:S05]  /*2500*/  @P0 BRA `(.L_x_88) ;  /* 0x0000000000440947 */ /* 0x000fea0003800000 */
[----:B------:R-:W-:-:S14]  /*2510*/  DSETP.NAN.AND P0, PT, R20, R20, PT ;  /* 0x000000141400722a */ /* 0x000fdc0003f08000 */
[----:B------:R-:W-:Y:S05]  /*2520*/  @P0 BRA `(.L_x_89) ;  /* 0x0000000000300947 */ /* 0x000fea0003800000 */
[----:B------:R-:W-:Y:S01]  /*2530*/  ISETP.NE.AND P0, PT, R36, R37, PT ;  /* 0x000000252400720c */ /* 0x000fe20003f05270 */
[----:B------:R-:W-:Y:S01]  /*2540*/  IMAD.MOV.U32 R39, RZ, RZ, -0x80000 ;  /* 0xfff80000ff277424 */ /* 0x000fe200078e00ff */
[----:B------:R-:W-:-:S11]  /*2550*/  MOV R38, 0x0 ;  /* 0x0000000000267802 */ /* 0x000fd60000000f00 */
[----:B------:R-:W-:Y:S05]  /*2560*/  @!P0 BRA `(.L_x_87) ;  /* 0x0000000000348947 */ /* 0x000fea0003800000 */
[----:B------:R-:W-:Y:S02]  /*2570*/  ISETP.NE.AND P0, PT, R36, 0x7ff00000, PT ;  /* 0x7ff000002400780c */ /* 0x000fe40003f05270 */
[----:B------:R-:W-:Y:S02]  /*2580*/  LOP3.LUT R39, R23, 0x80000000, R21, 0x48, !PT ;  /* 0x8000000017277812 */ /* 0x000fe400078e4815 */
[----:B------:R-:W-:-:S13]  /*2590*/  ISETP.EQ.OR P0, PT, R37, RZ, !P0 ;  /* 0x000000ff2500720c */ /* 0x000fda0004702670 */
[----:B------:R-:W-:Y:S01]  /*25a0*/  @P0 LOP3.LUT R18, R39, 0x7ff00000, RZ, 0xfc, !PT ;  /* 0x7ff0000027120812 */ /* 0x000fe200078efcff */
[----:B------:R-:W-:Y:S01]  /*25b0*/  @!P0 IMAD.MOV.U32 R38, RZ, RZ, RZ ;  /* 0x000000ffff268224 */ /* 0x000fe200078e00ff */
[----:B------:R-:W-:-:S03]  /*25c0*/  @P0 MOV R38, RZ ;  /* 0x000000ff00260202 */ /* 0x000fc60000000f00 */
[----:B------:R-:W-:Y:S01]  /*25d0*/  @P0 IMAD.MOV.U32 R39, RZ, RZ, R18 ;  /* 0x000000ffff270224 */ /* 0x000fe200078e0012 */
[----:B------:R-:W-:Y:S06]  /*25e0*/  BRA `(.L_x_87) ;  /* 0x0000000000147947 */ /* 0x000fec0003800000 */
.L_x_89:
[----:B------:R-:W-:Y:S01]  /*25f0*/  LOP3.LUT R39, R21, 0x80000, RZ, 0xfc, !PT ;  /* 0x0008000015277812 */ /* 0x000fe200078efcff */
[----:B------:R-:W-:Y:S01]  /*2600*/  IMAD.MOV.U32 R38, RZ, RZ, R20 ;  /* 0x000000ffff267224 */ /* 0x000fe200078e0014 */
[----:B------:R-:W-:Y:S06]  /*2610*/  BRA `(.L_x_87) ;  /* 0x0000000000087947 */ /* 0x000fec0003800000 */
.L_x_88:
[----:B------:R-:W-:Y:S02]  /*2620*/  LOP3.LUT R39, R23, 0x80000, RZ, 0xfc, !PT ;  /* 0x0008000017277812 */ /* 0x000fe400078efcff */
[----:B------:R-:W-:-:S07]  /*2630*/  MOV R38, R22 ;  /* 0x0000001600267202 */ /* 0x000fce0000000f00 */
.L_x_87:
[----:B------:R-:W-:Y:S05]  /*2640*/  BSYNC.RECONVERGENT B0 ;  /* 0x0000000000007941 */ /* 0x000fea0003800200 */
.L_x_85:
[----:B------:R-:W-:-:S04]  /*2650*/  IMAD.MOV.U32 R35, RZ, RZ, 0x0 ;  /* 0x00000000ff237424 */ /* 0x000fc800078e00ff */
[----:B------:R-:W-:Y:S05]  /*2660*/  RET.REL.NODEC R34 `(_Z6dividePdii) ;  /* 0xffffffd822647950 */ /* 0x000fea0003c3ffff */
.L_x_90:
        /* <DEDUP_REMOVED lines=9> */
.L_x_92:


//--------------------- .nv.global.init           --------------------------
	.section	.nv.global.init,"aw",@progbits
.nv.global.init:
	.type		$str,@object
	.size		$str,(.L_0 - $str)
$str:
        /*0000*/ 	.byte	0x73, 0x74, 0x61, 0x72, 0x74, 0x69, 0x6e, 0x67, 0x2e, 0x2e, 0x2e, 0x0a, 0x00
.L_0:


//--------------------- .nv.shared.reserved.0     --------------------------
	.section	.nv.shared.reserved.0,"aw",@nobits
	.weak		__nv_reservedSMEM_offset_0_alias
	.size		__nv_reservedSMEM_offset_0_alias, 0, 64
	.other		__nv_reservedSMEM_offset_0_alias,@"STO_CUDA_RESERVED_SHARED STV_DEFAULT"
__nv_reservedSMEM_offset_0_alias:
	.zero		0
	.zero		64


//--------------------- .nv.shared._Z8subtractPdii --------------------------
	.section	.nv.shared._Z8subtractPdii,"aw",@nobits
	.sectionflags	@""
	.align	8
.nv.shared._Z8subtractPdii:
	.zero		33032


//--------------------- .nv.constant0._Z5startv   --------------------------
	.section	.nv.constant0._Z5startv,"a",@progbits
	.sectionflags	@""
	.align	4
.nv.constant0._Z5startv:
	.zero		896


//--------------------- .nv.constant0._Z5solvePdii --------------------------
	.section	.nv.constant0._Z5solvePdii,"a",@progbits
	.sectionflags	@""
	.align	4
.nv.constant0._Z5solvePdii:
	.zero		912


//--------------------- .nv.constant0._Z8subtractPdii --------------------------
	.section	.nv.constant0._Z8subtractPdii,"a",@progbits
	.sectionflags	@""
	.align	4
.nv.constant0._Z8subtractPdii:
	.zero		912


//--------------------- .nv.constant0._Z6dividePdii --------------------------
	.section	.nv.constant0._Z6dividePdii,"a",@progbits
	.sectionflags	@""
	.align	4
.nv.constant0._Z6dividePdii:
	.zero		912


//--------------------- SYMBOLS --------------------------

	.type		.nv.reservedSmem.offset0,@object
	.size		.nv.reservedSmem.offset0,0x4
	.type		.nv.reservedSmem.cap,@object
	.size		.nv.reservedSmem.cap,0x4
	.type		vprintf,@function
